	.target	sm_90a

	.elftype	@"ET_EXEC"


//--------------------- .note.nv.tkinfo           --------------------------
	.section	.note.nv.tkinfo,"",@"SHT_NOTE"
	.sectionflags	@"SHF_NOTE_NV_TKINFO"
	.tkinfo
        /*0018*/ 	.word	0x00000002
        /*0030*/ 	.string	""
        /*0030*/ 	.string	"ptxas"
        /*0030*/ 	.string	"Cuda compilation tools, release 13.0, V13.0.88"
        /*0030*/ 	.string	"Build cuda_13.0.r13.0/compiler.36424714_0"
        /*0030*/ 	.string	"-arch sm_90a -m 64 "



//--------------------- .note.nv.cuinfo           --------------------------
	.section	.note.nv.cuinfo,"",@"SHT_NOTE"
	.sectionflags	@"SHF_NOTE_NV_CUINFO"
        /*0018*/ 	.short	0x0002
        /*001a*/ 	.short	0x005a
        /*001c*/ 	.short	0x0082
	.zero		2


//--------------------- .nv.info                  --------------------------
	.section	.nv.info,"",@"SHT_CUDA_INFO"
	.align	4


	//----- nvinfo : EIATTR_REGCOUNT
	.align		4
        /*0000*/ 	.byte	0x04, 0x2f
        /*0002*/ 	.short	(.L_12 - .L_11)
	.align		4
.L_11:
        /*0004*/ 	.word	index@(_ZN7cutlass13device_kernelINS_4conv6kernel13ConvUniversalINS1_16ConvProblemShapeILNS1_8OperatorE1ELi2EEENS1_10collective14CollectiveConvINS1_46MainloopSm90TmaGmmaWarpSpecializedImplicitGemmILS5_1ELi14ELi2EN4cute5tupleIJNSA_1CILi1EEESD_SD_EEENS1_36KernelImplicitTmaWarpSpecializedSm90ELi1EEENSB_IJNSC_ILi128EEESH_NSB_IJNSC_ILi32EEEEEEEEENS_10bfloat16_tESL_NSA_8TiledMMAINSA_8MMA_AtomIJNSA_4SM904GMMA28MMA_64x128x16_F32BF16BF16_SSILNSP_5MajorE0ELSR_1ELNSP_7ScaleInE1ELSS_1EEEEEENSA_6LayoutISE_NSB_IJNSC_ILi0EEESW_SW_EEEEENSB_IJNSA_10UnderscoreESZ_SZ_EEEEENS7_6detail26Sm90ImplicitGemmTileTraitsINSA_20SM90_TMA_LOAD_IM2COLENSA_14ComposedLayoutINSA_7SwizzleILi2ELi4ELi3EEENSA_18smem_ptr_flag_bitsILi16EEENSV_INSB_IJNSB_IJNSC_ILi8EEENSC_ILi16EEEEEENSB_IJSI_SD_EEENSB_IJSD_NSC_ILi14EEEEEEEEENSB_IJNSB_IJSI_NSC_ILi256EEEEEENSB_IJSD_SW_EEENSB_IJSW_NSC_ILi4096EEEEEEEEEEEEEvEENS13_INSA_13SM90_TMA_LOADENS15_INS16_ILi3ELi4ELi3EEES19_NSV_INSB_IJNSB_IJNSC_ILi64EEENSC_ILi2EEEEEENSB_IJS1A_NSC_ILi4EEEEEES1F_EEENSB_IJNSB_IJSD_NSC_ILi2048EEEEEENSB_IJS1S_NSC_ILi512EEEEEES1L_EEEEEEEvEEEENS_8epilogue10collective6detail29Sm90TmaWarpSpecializedAdapterINS28_15DefaultEpilogueISL_NSB_IJNSB_IJlllEEESD_SW_EEES2D_NS27_6thread17LinearCombinationISL_Li1EffLNS2E_9ScaleType4KindE0ELNS_15FloatRoundStyleE2ESL_EENS_4gemm15EpilogueDefaultEEEEEvvEEEEvNT_6ParamsE)
        /*0008*/ 	.word	0x0000009a


	//----- nvinfo : EIATTR_FRAME_SIZE
	.align		4
.L_12:
        /*000c*/ 	.byte	0x04, 0x11
        /*000e*/ 	.short	(.L_14 - .L_13)
	.align		4
.L_13:
        /*0010*/ 	.word	index@(_ZN7cutlass13device_kernelINS_4conv6kernel13ConvUniversalINS1_16ConvProblemShapeILNS1_8OperatorE1ELi2EEENS1_10collective14CollectiveConvINS1_46MainloopSm90TmaGmmaWarpSpecializedImplicitGemmILS5_1ELi14ELi2EN4cute5tupleIJNSA_1CILi1EEESD_SD_EEENS1_36KernelImplicitTmaWarpSpecializedSm90ELi1EEENSB_IJNSC_ILi128EEESH_NSB_IJNSC_ILi32EEEEEEEEENS_10bfloat16_tESL_NSA_8TiledMMAINSA_8MMA_AtomIJNSA_4SM904GMMA28MMA_64x128x16_F32BF16BF16_SSILNSP_5MajorE0ELSR_1ELNSP_7ScaleInE1ELSS_1EEEEEENSA_6LayoutISE_NSB_IJNSC_ILi0EEESW_SW_EEEEENSB_IJNSA_10UnderscoreESZ_SZ_EEEEENS7_6detail26Sm90ImplicitGemmTileTraitsINSA_20SM90_TMA_LOAD_IM2COLENSA_14ComposedLayoutINSA_7SwizzleILi2ELi4ELi3EEENSA_18smem_ptr_flag_bitsILi16EEENSV_INSB_IJNSB_IJNSC_ILi8EEENSC_ILi16EEEEEENSB_IJSI_SD_EEENSB_IJSD_NSC_ILi14EEEEEEEEENSB_IJNSB_IJSI_NSC_ILi256EEEEEENSB_IJSD_SW_EEENSB_IJSW_NSC_ILi4096EEEEEEEEEEEEEvEENS13_INSA_13SM90_TMA_LOADENS15_INS16_ILi3ELi4ELi3EEES19_NSV_INSB_IJNSB_IJNSC_ILi64EEENSC_ILi2EEEEEENSB_IJS1A_NSC_ILi4EEEEEES1F_EEENSB_IJNSB_IJSD_NSC_ILi2048EEEEEENSB_IJS1S_NSC_ILi512EEEEEES1L_EEEEEEEvEEEENS_8epilogue10collective6detail29Sm90TmaWarpSpecializedAdapterINS28_15DefaultEpilogueISL_NSB_IJNSB_IJlllEEESD_SW_EEES2D_NS27_6thread17LinearCombinationISL_Li1EffLNS2E_9ScaleType4KindE0ELNS_15FloatRoundStyleE2ESL_EENS_4gemm15EpilogueDefaultEEEEEvvEEEEvNT_6ParamsE)
        /*0014*/ 	.word	0x00000000


	//----- nvinfo : EIATTR_MIN_STACK_SIZE
	.align		4
.L_14:
        /*0018*/ 	.byte	0x04, 0x12
        /*001a*/ 	.short	(.L_16 - .L_15)
	.align		4
.L_15:
        /*001c*/ 	.word	index@(_ZN7cutlass13device_kernelINS_4conv6kernel13ConvUniversalINS1_16ConvProblemShapeILNS1_8OperatorE1ELi2EEENS1_10collective14CollectiveConvINS1_46MainloopSm90TmaGmmaWarpSpecializedImplicitGemmILS5_1ELi14ELi2EN4cute5tupleIJNSA_1CILi1EEESD_SD_EEENS1_36KernelImplicitTmaWarpSpecializedSm90ELi1EEENSB_IJNSC_ILi128EEESH_NSB_IJNSC_ILi32EEEEEEEEENS_10bfloat16_tESL_NSA_8TiledMMAINSA_8MMA_AtomIJNSA_4SM904GMMA28MMA_64x128x16_F32BF16BF16_SSILNSP_5MajorE0ELSR_1ELNSP_7ScaleInE1ELSS_1EEEEEENSA_6LayoutISE_NSB_IJNSC_ILi0EEESW_SW_EEEEENSB_IJNSA_10UnderscoreESZ_SZ_EEEEENS7_6detail26Sm90ImplicitGemmTileTraitsINSA_20SM90_TMA_LOAD_IM2COLENSA_14ComposedLayoutINSA_7SwizzleILi2ELi4ELi3EEENSA_18smem_ptr_flag_bitsILi16EEENSV_INSB_IJNSB_IJNSC_ILi8EEENSC_ILi16EEEEEENSB_IJSI_SD_EEENSB_IJSD_NSC_ILi14EEEEEEEEENSB_IJNSB_IJSI_NSC_ILi256EEEEEENSB_IJSD_SW_EEENSB_IJSW_NSC_ILi4096EEEEEEEEEEEEEvEENS13_INSA_13SM90_TMA_LOADENS15_INS16_ILi3ELi4ELi3EEES19_NSV_INSB_IJNSB_IJNSC_ILi64EEENSC_ILi2EEEEEENSB_IJS1A_NSC_ILi4EEEEEES1F_EEENSB_IJNSB_IJSD_NSC_ILi2048EEEEEENSB_IJS1S_NSC_ILi512EEEEEES1L_EEEEEEEvEEEENS_8epilogue10collective6detail29Sm90TmaWarpSpecializedAdapterINS28_15DefaultEpilogueISL_NSB_IJNSB_IJlllEEESD_SW_EEES2D_NS27_6thread17LinearCombinationISL_Li1EffLNS2E_9ScaleType4KindE0ELNS_15FloatRoundStyleE2ESL_EENS_4gemm15EpilogueDefaultEEEEEvvEEEEvNT_6ParamsE)
        /*0020*/ 	.word	0x00000000
.L_16:


//--------------------- .nv.compat                --------------------------
	.section	.nv.compat,"",@"SHT_CUDA_COMPAT_INFO"
	.align	4
        /*0000*/ 	.byte	0x02, 0x09, 0x01, 0x00, 0x02, 0x02, 0x04, 0x00, 0x02, 0x05, 0x05, 0x00, 0x03, 0x07, 0x01, 0x01
        /*0010*/ 	.byte	0x02, 0x03, 0x01, 0x00, 0x02, 0x06, 0x01, 0x00, 0x04, 0x0b, 0x08, 0x00, 0x00, 0x00, 0x00, 0x00
        /*0020*/ 	.byte	0x00, 0x00, 0x00, 0x00


//--------------------- .nv.info._ZN7cutlass13device_kernelINS_4conv6kernel13ConvUniversalINS1_16ConvProblemShapeILNS1_8OperatorE1ELi2EEENS1_10collective14CollectiveConvINS1_46MainloopSm90TmaGmmaWarpSpecializedImplicitGemmILS5_1ELi14ELi2EN4cute5tupleIJNSA_1CILi1EEESD_SD_EEENS1_36KernelImplicitTmaWarpSpecializedSm90ELi1EEENSB_IJNSC_ILi128EEESH_NSB_IJNSC_ILi32EEEEEEEEENS_10bfloat16_tESL_NSA_8TiledMMAINSA_8MMA_AtomIJNSA_4SM904GMMA28MMA_64x128x16_F32BF16BF16_SSILNSP_5MajorE0ELSR_1ELNSP_7ScaleInE1ELSS_1EEEEEENSA_6LayoutISE_NSB_IJNSC_ILi0EEESW_SW_EEEEENSB_IJNSA_10UnderscoreESZ_SZ_EEEEENS7_6detail26Sm90ImplicitGemmTileTraitsINSA_20SM90_TMA_LOAD_IM2COLENSA_14ComposedLayoutINSA_7SwizzleILi2ELi4ELi3EEENSA_18smem_ptr_flag_bitsILi16EEENSV_INSB_IJNSB_IJNSC_ILi8EEENSC_ILi16EEEEEENSB_IJSI_SD_EEENSB_IJSD_NSC_ILi14EEEEEEEEENSB_IJNSB_IJSI_NSC_ILi256EEEEEENSB_IJSD_SW_EEENSB_IJSW_NSC_ILi4096EEEEEEEEEEEEEvEENS13_INSA_13SM90_TMA_LOADENS15_INS16_ILi3ELi4ELi3EEES19_NSV_INSB_IJNSB_IJNSC_ILi64EEENSC_ILi2EEEEEENSB_IJS1A_NSC_ILi4EEEEEES1F_EEENSB_IJNSB_IJSD_NSC_ILi2048EEEEEENSB_IJS1S_NSC_ILi512EEEEEES1L_EEEEEEEvEEEENS_8epilogue10collective6detail29Sm90TmaWarpSpecializedAdapterINS28_15DefaultEpilogueISL_NSB_IJNSB_IJlllEEESD_SW_EEES2D_NS27_6thread17LinearCombinationISL_Li1EffLNS2E_9ScaleType4KindE0ELNS_15FloatRoundStyleE2ESL_EENS_4gemm15EpilogueDefaultEEEEEvvEEEEvNT_6ParamsE --------------------------
	.section	.nv.info._ZN7cutlass13device_kernelINS_4conv6kernel13ConvUniversalINS1_16ConvProblemShapeILNS1_8OperatorE1ELi2EEENS1_10collective14CollectiveConvINS1_46MainloopSm90TmaGmmaWarpSpecializedImplicitGemmILS5_1ELi14ELi2EN4cute5tupleIJNSA_1CILi1EEESD_SD_EEENS1_36KernelImplicitTmaWarpSpecializedSm90ELi1EEENSB_IJNSC_ILi128EEESH_NSB_IJNSC_ILi32EEEEEEEEENS_10bfloat16_tESL_NSA_8TiledMMAINSA_8MMA_AtomIJNSA_4SM904GMMA28MMA_64x128x16_F32BF16BF16_SSILNSP_5MajorE0ELSR_1ELNSP_7ScaleInE1ELSS_1EEEEEENSA_6LayoutISE_NSB_IJNSC_ILi0EEESW_SW_EEEEENSB_IJNSA_10UnderscoreESZ_SZ_EEEEENS7_6detail26Sm90ImplicitGemmTileTraitsINSA_20SM90_TMA_LOAD_IM2COLENSA_14ComposedLayoutINSA_7SwizzleILi2ELi4ELi3EEENSA_18smem_ptr_flag_bitsILi16EEENSV_INSB_IJNSB_IJNSC_ILi8EEENSC_ILi16EEEEEENSB_IJSI_SD_EEENSB_IJSD_NSC_ILi14EEEEEEEEENSB_IJNSB_IJSI_NSC_ILi256EEEEEENSB_IJSD_SW_EEENSB_IJSW_NSC_ILi4096EEEEEEEEEEEEEvEENS13_INSA_13SM90_TMA_LOADENS15_INS16_ILi3ELi4ELi3EEES19_NSV_INSB_IJNSB_IJNSC_ILi64EEENSC_ILi2EEEEEENSB_IJS1A_NSC_ILi4EEEEEES1F_EEENSB_IJNSB_IJSD_NSC_ILi2048EEEEEENSB_IJS1S_NSC_ILi512EEEEEES1L_EEEEEEEvEEEENS_8epilogue10collective6detail29Sm90TmaWarpSpecializedAdapterINS28_15DefaultEpilogueISL_NSB_IJNSB_IJlllEEESD_SW_EEES2D_NS27_6thread17LinearCombinationISL_Li1EffLNS2E_9ScaleType4KindE0ELNS_15FloatRoundStyleE2ESL_EENS_4gemm15EpilogueDefaultEEEEEvvEEEEvNT_6ParamsE,"",@"SHT_CUDA_INFO"
	.sectionflags	@""
	.align	4


	//----- nvinfo : EIATTR_CUDA_API_VERSION
	.align		4
        /*0000*/ 	.byte	0x04, 0x37
        /*0002*/ 	.short	(.L_18 - .L_17)
.L_17:
        /*0004*/ 	.word	0x00000082


	//----- nvinfo : EIATTR_KPARAM_INFO
	.align		4
.L_18:
        /*0008*/ 	.byte	0x04, 0x17
        /*000a*/ 	.short	(.L_20 - .L_19)
.L_19:
        /*000c*/ 	.word	0x00000000
        /*0010*/ 	.short	0x0000
        /*0012*/ 	.short	0x0070
        /*0014*/ 	.byte	0x00, 0xf0, 0x01, 0x0e


	//----- nvinfo : EIATTR_SPARSE_MMA_MASK
	.align		4
.L_20:
        /*0018*/ 	.byte	0x03, 0x50
        /*001a*/ 	.short	0x0000


	//----- nvinfo : EIATTR_MAXREG_COUNT
	.align		4
        /*001c*/ 	.byte	0x03, 0x1b
        /*001e*/ 	.short	0x00ff


	//----- nvinfo : EIATTR_NUM_BARRIERS
	.align		4
        /*0020*/ 	.byte	0x02, 0x4c
        /*0022*/ 	.byte	0x01
	.zero		1


	//----- nvinfo : EIATTR_MERCURY_ISA_VERSION
	.align		4
        /*0024*/ 	.byte	0x03, 0x5f
        /*0026*/ 	.short	0x0101


	//----- nvinfo : EIATTR_COOP_GROUP_MASK_REGIDS
	.align		4
        /*0028*/ 	.byte	0x04, 0x29
        /*002a*/ 	.short	(.L_22 - .L_21)


	//   ....[0]....
.L_21:
        /*002c*/ 	.word	0xffffffff


	//   ....[1]....
        /*0030*/ 	.word	0xffffffff


	//   ....[2]....
        /*0034*/ 	.word	0xffffffff


	//----- nvinfo : EIATTR_COOP_GROUP_INSTR_OFFSETS
	.align		4
.L_22:
        /*0038*/ 	.byte	0x04, 0x28
        /*003a*/ 	.short	(.L_24 - .L_23)


	//   ....[0]....
.L_23:
        /*003c*/ 	.word	0x00000060


	//   ....[1]....
        /*0040*/ 	.word	0x00000070


	//   ....[2]....
        /*0044*/ 	.word	0x00000130


	//----- nvinfo : EIATTR_MBARRIER_INSTR_OFFSETS
	.align		4
.L_24:
        /*0048*/ 	.byte	0x04, 0x39
        /*004a*/ 	.short	(.L_26 - .L_25)


	//   ....[0]....
.L_25:
        /*004c*/ 	.word	0x00000270
        /*0050*/ 	.word	0x000000ff
        /*0054*/ 	.word	0x00038000
        /*0058*/ 	.short	0x0100
        /*005a*/ 	.byte	0x08
	.zero		1


	//   ....[1]....
        /*005c*/ 	.word	0x00000280
        /*0060*/ 	.word	0x000000ff
        /*0064*/ 	.word	0x00038070
        /*0068*/ 	.short	0x0100
        /*006a*/ 	.byte	0x08
	.zero		1


	//   ....[2]....
        /*006c*/ 	.word	0x00000290
        /*0070*/ 	.word	0x000000ff
        /*0074*/ 	.word	0x00038008
        /*0078*/ 	.short	0x0100
        /*007a*/ 	.byte	0x08
	.zero		1


	//   ....[3]....
        /*007c*/ 	.word	0x000002a0
        /*0080*/ 	.word	0x000000ff
        /*0084*/ 	.word	0x00038078
        /*0088*/ 	.short	0x0100
        /*008a*/ 	.byte	0x08
	.zero		1


	//   ....[4]....
        /*008c*/ 	.word	0x000002b0
        /*0090*/ 	.word	0x000000ff
        /*0094*/ 	.word	0x00038010
        /*0098*/ 	.short	0x0100
        /*009a*/ 	.byte	0x08
	.zero		1


	//   ....[5]....
        /*009c*/ 	.word	0x000002c0
        /*00a0*/ 	.word	0x000000ff
        /*00a4*/ 	.word	0x00038080
        /*00a8*/ 	.short	0x0100
        /*00aa*/ 	.byte	0x08
	.zero		1


	//   ....[6]....
        /*00ac*/ 	.word	0x000002d0
        /*00b0*/ 	.word	0x000000ff
        /*00b4*/ 	.word	0x00038018
        /*00b8*/ 	.short	0x0100
        /*00ba*/ 	.byte	0x08
	.zero		1


	//   ....[7]....
        /*00bc*/ 	.word	0x000002e0
        /*00c0*/ 	.word	0x000000ff
        /*00c4*/ 	.word	0x00038088
        /*00c8*/ 	.short	0x0100
        /*00ca*/ 	.byte	0x08
	.zero		1


	//   ....[8]....
        /*00cc*/ 	.word	0x000002f0
        /*00d0*/ 	.word	0x000000ff
        /*00d4*/ 	.word	0x00038020
        /*00d8*/ 	.short	0x0100
        /*00da*/ 	.byte	0x08
	.zero		1


	//   ....[9]....
        /*00dc*/ 	.word	0x00000300
        /*00e0*/ 	.word	0x000000ff
        /*00e4*/ 	.word	0x00038090
        /*00e8*/ 	.short	0x0100
        /*00ea*/ 	.byte	0x08
	.zero		1


	//   ....[10]....
        /*00ec*/ 	.word	0x00000310
        /*00f0*/ 	.word	0x000000ff
        /*00f4*/ 	.word	0x00038028
        /*00f8*/ 	.short	0x0100
        /*00fa*/ 	.byte	0x08
	.zero		1


	//   ....[11]....
        /*00fc*/ 	.word	0x00000320
        /*0100*/ 	.word	0x000000ff
        /*0104*/ 	.word	0x00038098
        /*0108*/ 	.short	0x0100
        /*010a*/ 	.byte	0x08
	.zero		1


	//   ....[12]....
        /*010c*/ 	.word	0x00000330
        /*0110*/ 	.word	0x000000ff
        /*0114*/ 	.word	0x00038030
        /*0118*/ 	.short	0x0100
        /*011a*/ 	.byte	0x08
	.zero		1


	//   ....[13]....
        /*011c*/ 	.word	0x00000340
        /*0120*/ 	.word	0x000000ff
        /*0124*/ 	.word	0x000380a0
        /*0128*/ 	.short	0x0100
        /*012a*/ 	.byte	0x08
	.zero		1


	//   ....[14]....
        /*012c*/ 	.word	0x00000350
        /*0130*/ 	.word	0x000000ff
        /*0134*/ 	.word	0x00038038
        /*0138*/ 	.short	0x0100
        /*013a*/ 	.byte	0x08
	.zero		1


	//   ....[15]....
        /*013c*/ 	.word	0x00000360
        /*0140*/ 	.word	0x000000ff
        /*0144*/ 	.word	0x000380a8
        /*0148*/ 	.short	0x0100
        /*014a*/ 	.byte	0x08
	.zero		1


	//   ....[16]....
        /*014c*/ 	.word	0x00000370
        /*0150*/ 	.word	0x000000ff
        /*0154*/ 	.word	0x00038040
        /*0158*/ 	.short	0x0100
        /*015a*/ 	.byte	0x08
	.zero		1


	//   ....[17]....
        /*015c*/ 	.word	0x00000380
        /*0160*/ 	.word	0x000000ff
        /*0164*/ 	.word	0x000380b0
        /*0168*/ 	.short	0x0100
        /*016a*/ 	.byte	0x08
	.zero		1


	//   ....[18]....
        /*016c*/ 	.word	0x00000390
        /*0170*/ 	.word	0x000000ff
        /*0174*/ 	.word	0x00038048
        /*0178*/ 	.short	0x0100
        /*017a*/ 	.byte	0x08
	.zero		1


	//   ....[19]....
        /*017c*/ 	.word	0x000003a0
        /*0180*/ 	.word	0x000000ff
        /*0184*/ 	.word	0x000380b8
        /*0188*/ 	.short	0x0100
        /*018a*/ 	.byte	0x08
	.zero		1


	//   ....[20]....
        /*018c*/ 	.word	0x000003b0
        /*0190*/ 	.word	0x000000ff
        /*0194*/ 	.word	0x00038050
        /*0198*/ 	.short	0x0100
        /*019a*/ 	.byte	0x08
	.zero		1


	//   ....[21]....
        /*019c*/ 	.word	0x000003c0
        /*01a0*/ 	.word	0x000000ff
        /*01a4*/ 	.word	0x000380c0
        /*01a8*/ 	.short	0x0100
        /*01aa*/ 	.byte	0x08
	.zero		1


	//   ....[22]....
        /*01ac*/ 	.word	0x000003d0
        /*01b0*/ 	.word	0x000000ff
        /*01b4*/ 	.word	0x00038058
        /*01b8*/ 	.short	0x0100
        /*01ba*/ 	.byte	0x08
	.zero		1


	//   ....[23]....
        /*01bc*/ 	.word	0x000003e0
        /*01c0*/ 	.word	0x000000ff
        /*01c4*/ 	.word	0x000380c8
        /*01c8*/ 	.short	0x0100
        /*01ca*/ 	.byte	0x08
	.zero		1


	//   ....[24]....
        /*01cc*/ 	.word	0x000003f0
        /*01d0*/ 	.word	0x000000ff
        /*01d4*/ 	.word	0x00038060
        /*01d8*/ 	.short	0x0100
        /*01da*/ 	.byte	0x08
	.zero		1


	//   ....[25]....
        /*01dc*/ 	.word	0x00000400
        /*01e0*/ 	.word	0x000000ff
        /*01e4*/ 	.word	0x000380d0
        /*01e8*/ 	.short	0x0100
        /*01ea*/ 	.byte	0x08
	.zero		1


	//   ....[26]....
        /*01ec*/ 	.word	0x00000410
        /*01f0*/ 	.word	0x000000ff
        /*01f4*/ 	.word	0x00038068
        /*01f8*/ 	.short	0x0100
        /*01fa*/ 	.byte	0x08
	.zero		1


	//   ....[27]....
        /*01fc*/ 	.word	0x00000420
        /*0200*/ 	.word	0x000000ff
        /*0204*/ 	.word	0x000380d8
        /*0208*/ 	.short	0x0100
        /*020a*/ 	.byte	0x08
	.zero		1


	//   ....[28]....
        /*020c*/ 	.word	0x00000cd0
        /*0210*/ 	.word	0x00000004
        /*0214*/ 	.word	0x00038000
        /*0218*/ 	.short	0x010a
        /*021a*/ 	.byte	0x3f
	.zero		1


	//   ....[29]....
        /*021c*/ 	.word	0x00001030
        /*0220*/ 	.word	0x00000006
        /*0224*/ 	.word	0x00038000
        /*0228*/ 	.short	0x010a
        /*022a*/ 	.byte	0x3f
	.zero		1


	//   ....[30]....
        /*022c*/ 	.word	0x00001210
        /*0230*/ 	.word	0x000000ff
        /*0234*/ 	.word	0x00000000
        /*0238*/ 	.short	0x0101
        /*023a*/ 	.byte	0x06
	.zero		1


	//   ....[31]....
        /*023c*/ 	.word	0x00001410
        /*0240*/ 	.word	0x00000004
        /*0244*/ 	.word	0x00000000
        /*0248*/ 	.short	0x0101
        /*024a*/ 	.byte	0x3f
	.zero		1


	//   ....[32]....
        /*024c*/ 	.word	0x000091a0
        /*0250*/ 	.word	0x0000000c
        /*0254*/ 	.word	0x00038070
        /*0258*/ 	.short	0x010a
        /*025a*/ 	.byte	0x3f
	.zero		1


	//   ....[33]....
        /*025c*/ 	.word	0x000098e0
        /*0260*/ 	.word	0x00000000
        /*0264*/ 	.word	0x00000000
        /*0268*/ 	.short	0x010a
        /*026a*/ 	.byte	0x3f
	.zero		1


	//   ....[34]....
        /*026c*/ 	.word	0x00009990
        /*0270*/ 	.word	0x00000000
        /*0274*/ 	.word	0x00000000
        /*0278*/ 	.short	0x010a
        /*027a*/ 	.byte	0x3f
	.zero		1


	//   ....[35]....
        /*027c*/ 	.word	0x00009a40
        /*0280*/ 	.word	0x00000000
        /*0284*/ 	.word	0x00000000
        /*0288*/ 	.short	0x010a
        /*028a*/ 	.byte	0x3f
	.zero		1


	//   ....[36]....
        /*028c*/ 	.word	0x00009af0
        /*0290*/ 	.word	0x00000000
        /*0294*/ 	.word	0x00000000
        /*0298*/ 	.short	0x010a
        /*029a*/ 	.byte	0x3f
	.zero		1


	//   ....[37]....
        /*029c*/ 	.word	0x00009ba0
        /*02a0*/ 	.word	0x00000000
        /*02a4*/ 	.word	0x00000000
        /*02a8*/ 	.short	0x010a
        /*02aa*/ 	.byte	0x3f
	.zero		1


	//   ....[38]....
        /*02ac*/ 	.word	0x00009c50
        /*02b0*/ 	.word	0x00000000
        /*02b4*/ 	.word	0x00000000
        /*02b8*/ 	.short	0x010a
        /*02ba*/ 	.byte	0x3f
	.zero		1


	//   ....[39]....
        /*02bc*/ 	.word	0x00009d00
        /*02c0*/ 	.word	0x00000000
        /*02c4*/ 	.word	0x00000000
        /*02c8*/ 	.short	0x010a
        /*02ca*/ 	.byte	0x3f
	.zero		1


	//   ....[40]....
        /*02cc*/ 	.word	0x00009db0
        /*02d0*/ 	.word	0x00000000
        /*02d4*/ 	.word	0x00000000
        /*02d8*/ 	.short	0x010a
        /*02da*/ 	.byte	0x3f
	.zero		1


	//   ....[41]....
        /*02dc*/ 	.word	0x00009e60
        /*02e0*/ 	.word	0x00000000
        /*02e4*/ 	.word	0x00000000
        /*02e8*/ 	.short	0x010a
        /*02ea*/ 	.byte	0x3f
	.zero		1


	//   ....[42]....
        /*02ec*/ 	.word	0x00009f10
        /*02f0*/ 	.word	0x00000000
        /*02f4*/ 	.word	0x00000000
        /*02f8*/ 	.short	0x010a
        /*02fa*/ 	.byte	0x3f
	.zero		1


	//   ....[43]....
        /*02fc*/ 	.word	0x00009fc0
        /*0300*/ 	.word	0x00000000
        /*0304*/ 	.word	0x00000000
        /*0308*/ 	.short	0x010a
        /*030a*/ 	.byte	0x3f
	.zero		1


	//   ....[44]....
        /*030c*/ 	.word	0x0000a070
        /*0310*/ 	.word	0x00000000
        /*0314*/ 	.word	0x00000000
        /*0318*/ 	.short	0x010a
        /*031a*/ 	.byte	0x3f
	.zero		1


	//   ....[45]....
        /*031c*/ 	.word	0x0000a120
        /*0320*/ 	.word	0x00000000
        /*0324*/ 	.word	0x00000000
        /*0328*/ 	.short	0x010a
        /*032a*/ 	.byte	0x3f
	.zero		1


	//   ....[46]....
        /*032c*/ 	.word	0x0000a1d0
        /*0330*/ 	.word	0x00000002
        /*0334*/ 	.word	0x00000000
        /*0338*/ 	.short	0x010a
        /*033a*/ 	.byte	0x3f
	.zero		1


	//----- nvinfo : EIATTR_NUM_MBARRIERS
	.align		4
.L_26:
        /*033c*/ 	.byte	0x03, 0x38
        /*033e*/ 	.short	0x001c


	//----- nvinfo : EIATTR_EXIT_INSTR_OFFSETS
	.align		4
        /*0340*/ 	.byte	0x04, 0x1c
        /*0342*/ 	.short	(.L_28 - .L_27)


	//   ....[0]....
.L_27:
        /*0344*/ 	.word	0x00000800


	//   ....[1]....
        /*0348*/ 	.word	0x00001560


	//   ....[2]....
        /*034c*/ 	.word	0x00006a60


	//   ....[3]....
        /*0350*/ 	.word	0x00006a90


	//   ....[4]....
        /*0354*/ 	.word	0x00008f30


	//   ....[5]....
        /*0358*/ 	.word	0x00008f60


	//   ....[6]....
        /*035c*/ 	.word	0x00008f80


	//   ....[7]....
        /*0360*/ 	.word	0x000097f0


	//   ....[8]....
        /*0364*/ 	.word	0x0000a200


	//----- nvinfo : EIATTR_MAX_THREADS
	.align		4
.L_28:
        /*0368*/ 	.byte	0x04, 0x05
        /*036a*/ 	.short	(.L_30 - .L_29)
.L_29:
        /*036c*/ 	.word	0x00000100
        /*0370*/ 	.word	0x00000001
        /*0374*/ 	.word	0x00000001


	//----- nvinfo : EIATTR_CRS_STACK_SIZE
	.align		4
.L_30:
        /*0378*/ 	.byte	0x04, 0x1e
        /*037a*/ 	.short	(.L_32 - .L_31)
.L_31:
        /*037c*/ 	.word	0x00000000


	//----- nvinfo : EIATTR_CBANK_PARAM_SIZE
	.align		4
.L_32:
        /*0380*/ 	.byte	0x03, 0x19
        /*0382*/ 	.short	0x03f0


	//----- nvinfo : EIATTR_PARAM_CBANK
	.align		4
        /*0384*/ 	.byte	0x04, 0x0a
        /*0386*/ 	.short	(.L_34 - .L_33)
	.align		4
.L_33:
        /*0388*/ 	.word	index@(.nv.constant0._ZN7cutlass13device_kernelINS_4conv6kernel13ConvUniversalINS1_16ConvProblemShapeILNS1_8OperatorE1ELi2EEENS1_10collective14CollectiveConvINS1_46MainloopSm90TmaGmmaWarpSpecializedImplicitGemmILS5_1ELi14ELi2EN4cute5tupleIJNSA_1CILi1EEESD_SD_EEENS1_36KernelImplicitTmaWarpSpecializedSm90ELi1EEENSB_IJNSC_ILi128EEESH_NSB_IJNSC_ILi32EEEEEEEEENS_10bfloat16_tESL_NSA_8TiledMMAINSA_8MMA_AtomIJNSA_4SM904GMMA28MMA_64x128x16_F32BF16BF16_SSILNSP_5MajorE0ELSR_1ELNSP_7ScaleInE1ELSS_1EEEEEENSA_6LayoutISE_NSB_IJNSC_ILi0EEESW_SW_EEEEENSB_IJNSA_10UnderscoreESZ_SZ_EEEEENS7_6detail26Sm90ImplicitGemmTileTraitsINSA_20SM90_TMA_LOAD_IM2COLENSA_14ComposedLayoutINSA_7SwizzleILi2ELi4ELi3EEENSA_18smem_ptr_flag_bitsILi16EEENSV_INSB_IJNSB_IJNSC_ILi8EEENSC_ILi16EEEEEENSB_IJSI_SD_EEENSB_IJSD_NSC_ILi14EEEEEEEEENSB_IJNSB_IJSI_NSC_ILi256EEEEEENSB_IJSD_SW_EEENSB_IJSW_NSC_ILi4096EEEEEEEEEEEEEvEENS13_INSA_13SM90_TMA_LOADENS15_INS16_ILi3ELi4ELi3EEES19_NSV_INSB_IJNSB_IJNSC_ILi64EEENSC_ILi2EEEEEENSB_IJS1A_NSC_ILi4EEEEEES1F_EEENSB_IJNSB_IJSD_NSC_ILi2048EEEEEENSB_IJS1S_NSC_ILi512EEEEEES1L_EEEEEEEvEEEENS_8epilogue10collective6detail29Sm90TmaWarpSpecializedAdapterINS28_15DefaultEpilogueISL_NSB_IJNSB_IJlllEEESD_SW_EEES2D_NS27_6thread17LinearCombinationISL_Li1EffLNS2E_9ScaleType4KindE0ELNS_15FloatRoundStyleE2ESL_EENS_4gemm15EpilogueDefaultEEEEEvvEEEEvNT_6ParamsE)
        /*038c*/ 	.short	0x0210
        /*038e*/ 	.short	0x03f0


	//----- nvinfo : EIATTR_SW_WAR
	.align		4
.L_34:
        /*0390*/ 	.byte	0x04, 0x36
        /*0392*/ 	.short	(.L_36 - .L_35)
.L_35:
        /*0394*/ 	.word	0x00000008
.L_36:


//--------------------- .nv.callgraph             --------------------------
	.section	.nv.callgraph,"",@"SHT_CUDA_CALLGRAPH"
	.align	4
	.sectionentsize	8
	.align		4
        /*0000*/ 	.word	0x00000000
	.align		4
        /*0004*/ 	.word	0xffffffff
	.align		4
        /*0008*/ 	.word	0x00000000
	.align		4
        /*000c*/ 	.word	0xfffffffe
	.align		4
        /*0010*/ 	.word	0x00000000
	.align		4
        /*0014*/ 	.word	0xfffffffd
	.align		4
        /*0018*/ 	.word	0x00000000
	.align		4
        /*001c*/ 	.word	0xfffffffc


//--------------------- .nv.constant4             --------------------------
	.section	.nv.constant4,"a",@progbits
	.align	8
	.align		8
.nv.constant4:
        /*0000*/ 	.dword	_ZN39_INTERNAL_d02f7d17_4_k_cu_4fd280a6_27974cuda3std3__45__cpo5beginE
	.align		8
        /*0008*/ 	.dword	_ZN39_INTERNAL_d02f7d17_4_k_cu_4fd280a6_27974cuda3std3__45__cpo3endE
	.align		8
        /*0010*/ 	.dword	_ZN39_INTERNAL_d02f7d17_4_k_cu_4fd280a6_27974cuda3std3__45__cpo6cbeginE
	.align		8
        /*0018*/ 	.dword	_ZN39_INTERNAL_d02f7d17_4_k_cu_4fd280a6_27974cuda3std3__45__cpo4cendE
	.align		8
        /*0020*/ 	.dword	_ZN39_INTERNAL_d02f7d17_4_k_cu_4fd280a6_27974cuda3std3__441_GLOBAL__N__d02f7d17_4_k_cu_4fd280a6_27976ignoreE
	.align		8
        /*0028*/ 	.dword	_ZN39_INTERNAL_d02f7d17_4_k_cu_4fd280a6_27974cuda3std3__419piecewise_constructE
	.align		8
        /*0030*/ 	.dword	_ZN39_INTERNAL_d02f7d17_4_k_cu_4fd280a6_27974cuda3std3__48in_placeE
	.align		8
        /*0038*/ 	.dword	_ZN39_INTERNAL_d02f7d17_4_k_cu_4fd280a6_27974cuda3std6ranges3__45__cpo4swapE
	.align		8
        /*0040*/ 	.dword	_ZN39_INTERNAL_d02f7d17_4_k_cu_4fd280a6_27974cuda3std6ranges3__45__cpo9iter_moveE
	.align		8
        /*0048*/ 	.dword	_ZN39_INTERNAL_d02f7d17_4_k_cu_4fd280a6_27974cute7productE
	.align		8
        /*0050*/ 	.dword	_ZN39_INTERNAL_d02f7d17_4_k_cu_4fd280a6_27974cute1_E


//--------------------- .text._ZN7cutlass13device_kernelINS_4conv6kernel13ConvUniversalINS1_16ConvProblemShapeILNS1_8OperatorE1ELi2EEENS1_10collective14CollectiveConvINS1_46MainloopSm90TmaGmmaWarpSpecializedImplicitGemmILS5_1ELi14ELi2EN4cute5tupleIJNSA_1CILi1EEESD_SD_EEENS1_36KernelImplicitTmaWarpSpecializedSm90ELi1EEENSB_IJNSC_ILi128EEESH_NSB_IJNSC_ILi32EEEEEEEEENS_10bfloat16_tESL_NSA_8TiledMMAINSA_8MMA_AtomIJNSA_4SM904GMMA28MMA_64x128x16_F32BF16BF16_SSILNSP_5MajorE0ELSR_1ELNSP_7ScaleInE1ELSS_1EEEEEENSA_6LayoutISE_NSB_IJNSC_ILi0EEESW_SW_EEEEENSB_IJNSA_10UnderscoreESZ_SZ_EEEEENS7_6detail26Sm90ImplicitGemmTileTraitsINSA_20SM90_TMA_LOAD_IM2COLENSA_14ComposedLayoutINSA_7SwizzleILi2ELi4ELi3EEENSA_18smem_ptr_flag_bitsILi16EEENSV_INSB_IJNSB_IJNSC_ILi8EEENSC_ILi16EEEEEENSB_IJSI_SD_EEENSB_IJSD_NSC_ILi14EEEEEEEEENSB_IJNSB_IJSI_NSC_ILi256EEEEEENSB_IJSD_SW_EEENSB_IJSW_NSC_ILi4096EEEEEEEEEEEEEvEENS13_INSA_13SM90_TMA_LOADENS15_INS16_ILi3ELi4ELi3EEES19_NSV_INSB_IJNSB_IJNSC_ILi64EEENSC_ILi2EEEEEENSB_IJS1A_NSC_ILi4EEEEEES1F_EEENSB_IJNSB_IJSD_NSC_ILi2048EEEEEENSB_IJS1S_NSC_ILi512EEEEEES1L_EEEEEEEvEEEENS_8epilogue10collective6detail29Sm90TmaWarpSpecializedAdapterINS28_15DefaultEpilogueISL_NSB_IJNSB_IJlllEEESD_SW_EEES2D_NS27_6thread17LinearCombinationISL_Li1EffLNS2E_9ScaleType4KindE0ELNS_15FloatRoundStyleE2ESL_EENS_4gemm15EpilogueDefaultEEEEEvvEEEEvNT_6ParamsE --------------------------
	.section	.text._ZN7cutlass13device_kernelINS_4conv6kernel13ConvUniversalINS1_16ConvProblemShapeILNS1_8OperatorE1ELi2EEENS1_10collective14CollectiveConvINS1_46MainloopSm90TmaGmmaWarpSpecializedImplicitGemmILS5_1ELi14ELi2EN4cute5tupleIJNSA_1CILi1EEESD_SD_EEENS1_36KernelImplicitTmaWarpSpecializedSm90ELi1EEENSB_IJNSC_ILi128EEESH_NSB_IJNSC_ILi32EEEEEEEEENS_10bfloat16_tESL_NSA_8TiledMMAINSA_8MMA_AtomIJNSA_4SM904GMMA28MMA_64x128x16_F32BF16BF16_SSILNSP_5MajorE0ELSR_1ELNSP_7ScaleInE1ELSS_1EEEEEENSA_6LayoutISE_NSB_IJNSC_ILi0EEESW_SW_EEEEENSB_IJNSA_10UnderscoreESZ_SZ_EEEEENS7_6detail26Sm90ImplicitGemmTileTraitsINSA_20SM90_TMA_LOAD_IM2COLENSA_14ComposedLayoutINSA_7SwizzleILi2ELi4ELi3EEENSA_18smem_ptr_flag_bitsILi16EEENSV_INSB_IJNSB_IJNSC_ILi8EEENSC_ILi16EEEEEENSB_IJSI_SD_EEENSB_IJSD_NSC_ILi14EEEEEEEEENSB_IJNSB_IJSI_NSC_ILi256EEEEEENSB_IJSD_SW_EEENSB_IJSW_NSC_ILi4096EEEEEEEEEEEEEvEENS13_INSA_13SM90_TMA_LOADENS15_INS16_ILi3ELi4ELi3EEES19_NSV_INSB_IJNSB_IJNSC_ILi64EEENSC_ILi2EEEEEENSB_IJS1A_NSC_ILi4EEEEEES1F_EEENSB_IJNSB_IJSD_NSC_ILi2048EEEEEENSB_IJS1S_NSC_ILi512EEEEEES1L_EEEEEEEvEEEENS_8epilogue10collective6detail29Sm90TmaWarpSpecializedAdapterINS28_15DefaultEpilogueISL_NSB_IJNSB_IJlllEEESD_SW_EEES2D_NS27_6thread17LinearCombinationISL_Li1EffLNS2E_9ScaleType4KindE0ELNS_15FloatRoundStyleE2ESL_EENS_4gemm15EpilogueDefaultEEEEEvvEEEEvNT_6ParamsE,"ax",@progbits
	.align	128
.text._ZN7cutlass13device_kernelINS_4conv6kernel13ConvUniversalINS1_16ConvProblemShapeILNS1_8OperatorE1ELi2EEENS1_10collective14CollectiveConvINS1_46MainloopSm90TmaGmmaWarpSpecializedImplicitGemmILS5_1ELi14ELi2EN4cute5tupleIJNSA_1CILi1EEESD_SD_EEENS1_36KernelImplicitTmaWarpSpecializedSm90ELi1EEENSB_IJNSC_ILi128EEESH_NSB_IJNSC_ILi32EEEEEEEEENS_10bfloat16_tESL_NSA_8TiledMMAINSA_8MMA_AtomIJNSA_4SM904GMMA28MMA_64x128x16_F32BF16BF16_SSILNSP_5MajorE0ELSR_1ELNSP_7ScaleInE1ELSS_1EEEEEENSA_6LayoutISE_NSB_IJNSC_ILi0EEESW_SW_EEEEENSB_IJNSA_10UnderscoreESZ_SZ_EEEEENS7_6detail26Sm90ImplicitGemmTileTraitsINSA_20SM90_TMA_LOAD_IM2COLENSA_14ComposedLayoutINSA_7SwizzleILi2ELi4ELi3EEENSA_18smem_ptr_flag_bitsILi16EEENSV_INSB_IJNSB_IJNSC_ILi8EEENSC_ILi16EEEEEENSB_IJSI_SD_EEENSB_IJSD_NSC_ILi14EEEEEEEEENSB_IJNSB_IJSI_NSC_ILi256EEEEEENSB_IJSD_SW_EEENSB_IJSW_NSC_ILi4096EEEEEEEEEEEEEvEENS13_INSA_13SM90_TMA_LOADENS15_INS16_ILi3ELi4ELi3EEES19_NSV_INSB_IJNSB_IJNSC_ILi64EEENSC_ILi2EEEEEENSB_IJS1A_NSC_ILi4EEEEEES1F_EEENSB_IJNSB_IJSD_NSC_ILi2048EEEEEENSB_IJS1S_NSC_ILi512EEEEEES1L_EEEEEEEvEEEENS_8epilogue10collective6detail29Sm90TmaWarpSpecializedAdapterINS28_15DefaultEpilogueISL_NSB_IJNSB_IJlllEEESD_SW_EEES2D_NS27_6thread17LinearCombinationISL_Li1EffLNS2E_9ScaleType4KindE0ELNS_15FloatRoundStyleE2ESL_EENS_4gemm15EpilogueDefaultEEEEEvvEEEEvNT_6ParamsE:
        .type           _ZN7cutlass13device_kernelINS_4conv6kernel13ConvUniversalINS1_16ConvProblemShapeILNS1_8OperatorE1ELi2EEENS1_10collective14CollectiveConvINS1_46MainloopSm90TmaGmmaWarpSpecializedImplicitGemmILS5_1ELi14ELi2EN4cute5tupleIJNSA_1CILi1EEESD_SD_EEENS1_36KernelImplicitTmaWarpSpecializedSm90ELi1EEENSB_IJNSC_ILi128EEESH_NSB_IJNSC_ILi32EEEEEEEEENS_10bfloat16_tESL_NSA_8TiledMMAINSA_8MMA_AtomIJNSA_4SM904GMMA28MMA_64x128x16_F32BF16BF16_SSILNSP_5MajorE0ELSR_1ELNSP_7ScaleInE1ELSS_1EEEEEENSA_6LayoutISE_NSB_IJNSC_ILi0EEESW_SW_EEEEENSB_IJNSA_10UnderscoreESZ_SZ_EEEEENS7_6detail26Sm90ImplicitGemmTileTraitsINSA_20SM90_TMA_LOAD_IM2COLENSA_14ComposedLayoutINSA_7SwizzleILi2ELi4ELi3EEENSA_18smem_ptr_flag_bitsILi16EEENSV_INSB_IJNSB_IJNSC_ILi8EEENSC_ILi16EEEEEENSB_IJSI_SD_EEENSB_IJSD_NSC_ILi14EEEEEEEEENSB_IJNSB_IJSI_NSC_ILi256EEEEEENSB_IJSD_SW_EEENSB_IJSW_NSC_ILi4096EEEEEEEEEEEEEvEENS13_INSA_13SM90_TMA_LOADENS15_INS16_ILi3ELi4ELi3EEES19_NSV_INSB_IJNSB_IJNSC_ILi64EEENSC_ILi2EEEEEENSB_IJS1A_NSC_ILi4EEEEEES1F_EEENSB_IJNSB_IJSD_NSC_ILi2048EEEEEENSB_IJS1S_NSC_ILi512EEEEEES1L_EEEEEEEvEEEENS_8epilogue10collective6detail29Sm90TmaWarpSpecializedAdapterINS28_15DefaultEpilogueISL_NSB_IJNSB_IJlllEEESD_SW_EEES2D_NS27_6thread17LinearCombinationISL_Li1EffLNS2E_9ScaleType4KindE0ELNS_15FloatRoundStyleE2ESL_EENS_4gemm15EpilogueDefaultEEEEEvvEEEEvNT_6ParamsE,@function
        .size           _ZN7cutlass13device_kernelINS_4conv6kernel13ConvUniversalINS1_16ConvProblemShapeILNS1_8OperatorE1ELi2EEENS1_10collective14CollectiveConvINS1_46MainloopSm90TmaGmmaWarpSpecializedImplicitGemmILS5_1ELi14ELi2EN4cute5tupleIJNSA_1CILi1EEESD_SD_EEENS1_36KernelImplicitTmaWarpSpecializedSm90ELi1EEENSB_IJNSC_ILi128EEESH_NSB_IJNSC_ILi32EEEEEEEEENS_10bfloat16_tESL_NSA_8TiledMMAINSA_8MMA_AtomIJNSA_4SM904GMMA28MMA_64x128x16_F32BF16BF16_SSILNSP_5MajorE0ELSR_1ELNSP_7ScaleInE1ELSS_1EEEEEENSA_6LayoutISE_NSB_IJNSC_ILi0EEESW_SW_EEEEENSB_IJNSA_10UnderscoreESZ_SZ_EEEEENS7_6detail26Sm90ImplicitGemmTileTraitsINSA_20SM90_TMA_LOAD_IM2COLENSA_14ComposedLayoutINSA_7SwizzleILi2ELi4ELi3EEENSA_18smem_ptr_flag_bitsILi16EEENSV_INSB_IJNSB_IJNSC_ILi8EEENSC_ILi16EEEEEENSB_IJSI_SD_EEENSB_IJSD_NSC_ILi14EEEEEEEEENSB_IJNSB_IJSI_NSC_ILi256EEEEEENSB_IJSD_SW_EEENSB_IJSW_NSC_ILi4096EEEEEEEEEEEEEvEENS13_INSA_13SM90_TMA_LOADENS15_INS16_ILi3ELi4ELi3EEES19_NSV_INSB_IJNSB_IJNSC_ILi64EEENSC_ILi2EEEEEENSB_IJS1A_NSC_ILi4EEEEEES1F_EEENSB_IJNSB_IJSD_NSC_ILi2048EEEEEENSB_IJS1S_NSC_ILi512EEEEEES1L_EEEEEEEvEEEENS_8epilogue10collective6detail29Sm90TmaWarpSpecializedAdapterINS28_15DefaultEpilogueISL_NSB_IJNSB_IJlllEEESD_SW_EEES2D_NS27_6thread17LinearCombinationISL_Li1EffLNS2E_9ScaleType4KindE0ELNS_15FloatRoundStyleE2ESL_EENS_4gemm15EpilogueDefaultEEEEEvvEEEEvNT_6ParamsE,(.L_x_296 - _ZN7cutlass13device_kernelINS_4conv6kernel13ConvUniversalINS1_16ConvProblemShapeILNS1_8OperatorE1ELi2EEENS1_10collective14CollectiveConvINS1_46MainloopSm90TmaGmmaWarpSpecializedImplicitGemmILS5_1ELi14ELi2EN4cute5tupleIJNSA_1CILi1EEESD_SD_EEENS1_36KernelImplicitTmaWarpSpecializedSm90ELi1EEENSB_IJNSC_ILi128EEESH_NSB_IJNSC_ILi32EEEEEEEEENS_10bfloat16_tESL_NSA_8TiledMMAINSA_8MMA_AtomIJNSA_4SM904GMMA28MMA_64x128x16_F32BF16BF16_SSILNSP_5MajorE0ELSR_1ELNSP_7ScaleInE1ELSS_1EEEEEENSA_6LayoutISE_NSB_IJNSC_ILi0EEESW_SW_EEEEENSB_IJNSA_10UnderscoreESZ_SZ_EEEEENS7_6detail26Sm90ImplicitGemmTileTraitsINSA_20SM90_TMA_LOAD_IM2COLENSA_14ComposedLayoutINSA_7SwizzleILi2ELi4ELi3EEENSA_18smem_ptr_flag_bitsILi16EEENSV_INSB_IJNSB_IJNSC_ILi8EEENSC_ILi16EEEEEENSB_IJSI_SD_EEENSB_IJSD_NSC_ILi14EEEEEEEEENSB_IJNSB_IJSI_NSC_ILi256EEEEEENSB_IJSD_SW_EEENSB_IJSW_NSC_ILi4096EEEEEEEEEEEEEvEENS13_INSA_13SM90_TMA_LOADENS15_INS16_ILi3ELi4ELi3EEES19_NSV_INSB_IJNSB_IJNSC_ILi64EEENSC_ILi2EEEEEENSB_IJS1A_NSC_ILi4EEEEEES1F_EEENSB_IJNSB_IJSD_NSC_ILi2048EEEEEENSB_IJS1S_NSC_ILi512EEEEEES1L_EEEEEEEvEEEENS_8epilogue10collective6detail29Sm90TmaWarpSpecializedAdapterINS28_15DefaultEpilogueISL_NSB_IJNSB_IJlllEEESD_SW_EEES2D_NS27_6thread17LinearCombinationISL_Li1EffLNS2E_9ScaleType4KindE0ELNS_15FloatRoundStyleE2ESL_EENS_4gemm15EpilogueDefaultEEEEEvvEEEEvNT_6ParamsE)
        .other          _ZN7cutlass13device_kernelINS_4conv6kernel13ConvUniversalINS1_16ConvProblemShapeILNS1_8OperatorE1ELi2EEENS1_10collective14CollectiveConvINS1_46MainloopSm90TmaGmmaWarpSpecializedImplicitGemmILS5_1ELi14ELi2EN4cute5tupleIJNSA_1CILi1EEESD_SD_EEENS1_36KernelImplicitTmaWarpSpecializedSm90ELi1EEENSB_IJNSC_ILi128EEESH_NSB_IJNSC_ILi32EEEEEEEEENS_10bfloat16_tESL_NSA_8TiledMMAINSA_8MMA_AtomIJNSA_4SM904GMMA28MMA_64x128x16_F32BF16BF16_SSILNSP_5MajorE0ELSR_1ELNSP_7ScaleInE1ELSS_1EEEEEENSA_6LayoutISE_NSB_IJNSC_ILi0EEESW_SW_EEEEENSB_IJNSA_10UnderscoreESZ_SZ_EEEEENS7_6detail26Sm90ImplicitGemmTileTraitsINSA_20SM90_TMA_LOAD_IM2COLENSA_14ComposedLayoutINSA_7SwizzleILi2ELi4ELi3EEENSA_18smem_ptr_flag_bitsILi16EEENSV_INSB_IJNSB_IJNSC_ILi8EEENSC_ILi16EEEEEENSB_IJSI_SD_EEENSB_IJSD_NSC_ILi14EEEEEEEEENSB_IJNSB_IJSI_NSC_ILi256EEEEEENSB_IJSD_SW_EEENSB_IJSW_NSC_ILi4096EEEEEEEEEEEEEvEENS13_INSA_13SM90_TMA_LOADENS15_INS16_ILi3ELi4ELi3EEES19_NSV_INSB_IJNSB_IJNSC_ILi64EEENSC_ILi2EEEEEENSB_IJS1A_NSC_ILi4EEEEEES1F_EEENSB_IJNSB_IJSD_NSC_ILi2048EEEEEENSB_IJS1S_NSC_ILi512EEEEEES1L_EEEEEEEvEEEENS_8epilogue10collective6detail29Sm90TmaWarpSpecializedAdapterINS28_15DefaultEpilogueISL_NSB_IJNSB_IJlllEEESD_SW_EEES2D_NS27_6thread17LinearCombinationISL_Li1EffLNS2E_9ScaleType4KindE0ELNS_15FloatRoundStyleE2ESL_EENS_4gemm15EpilogueDefaultEEEEEvvEEEEvNT_6ParamsE,@"STO_CUDA_ENTRY STV_DEFAULT"
_ZN7cutlass13device_kernelINS_4conv6kernel13ConvUniversalINS1_16ConvProblemShapeILNS1_8OperatorE1ELi2EEENS1_10collective14CollectiveConvINS1_46MainloopSm90TmaGmmaWarpSpecializedImplicitGemmILS5_1ELi14ELi2EN4cute5tupleIJNSA_1CILi1EEESD_SD_EEENS1_36KernelImplicitTmaWarpSpecializedSm90ELi1EEENSB_IJNSC_ILi128EEESH_NSB_IJNSC_ILi32EEEEEEEEENS_10bfloat16_tESL_NSA_8TiledMMAINSA_8MMA_AtomIJNSA_4SM904GMMA28MMA_64x128x16_F32BF16BF16_SSILNSP_5MajorE0ELSR_1ELNSP_7ScaleInE1ELSS_1EEEEEENSA_6LayoutISE_NSB_IJNSC_ILi0EEESW_SW_EEEEENSB_IJNSA_10UnderscoreESZ_SZ_EEEEENS7_6detail26Sm90ImplicitGemmTileTraitsINSA_20SM90_TMA_LOAD_IM2COLENSA_14ComposedLayoutINSA_7SwizzleILi2ELi4ELi3EEENSA_18smem_ptr_flag_bitsILi16EEENSV_INSB_IJNSB_IJNSC_ILi8EEENSC_ILi16EEEEEENSB_IJSI_SD_EEENSB_IJSD_NSC_ILi14EEEEEEEEENSB_IJNSB_IJSI_NSC_ILi256EEEEEENSB_IJSD_SW_EEENSB_IJSW_NSC_ILi4096EEEEEEEEEEEEEvEENS13_INSA_13SM90_TMA_LOADENS15_INS16_ILi3ELi4ELi3EEES19_NSV_INSB_IJNSB_IJNSC_ILi64EEENSC_ILi2EEEEEENSB_IJS1A_NSC_ILi4EEEEEES1F_EEENSB_IJNSB_IJSD_NSC_ILi2048EEEEEENSB_IJS1S_NSC_ILi512EEEEEES1L_EEEEEEEvEEEENS_8epilogue10collective6detail29Sm90TmaWarpSpecializedAdapterINS28_15DefaultEpilogueISL_NSB_IJNSB_IJlllEEESD_SW_EEES2D_NS27_6thread17LinearCombinationISL_Li1EffLNS2E_9ScaleType4KindE0ELNS_15FloatRoundStyleE2ESL_EENS_4gemm15EpilogueDefaultEEEEEvvEEEEvNT_6ParamsE:
[----:B------:R-:W-:Y:S01]  /*0000*/  LDC R1, c[0x0][0x28] ;  /* 0x00000a00ff017b82 */ /* 0x000fe20000000800 */
[----:B------:R-:W0:Y:S01]  /*0010*/  S2R R6, SR_TID.X ;  /* 0x0000000000067919 */ /* 0x000e220000002100 */
[----:B------:R-:W-:Y:S01]  /*0020*/  ELECT P0, URZ, PT ;  /* 0x00000000003f782f */ /* 0x000fe20003800000 */
[----:B------:R-:W-:Y:S01]  /*0030*/  BSSY B0, `(.L_x_0) ;  /* 0x000000f000007945 */ /* 0x000fe20003800000 */
[--C-:B0-----:R-:W-:Y:S02]  /*0040*/  SHF.R.U32.HI R0, RZ, 0x5, R6.reuse ;  /* 0x00000005ff007819 */ /* 0x101fe40000011606 */
[----:B------:R-:W-:-:S03]  /*0050*/  SHF.R.U32.HI R3, RZ, 0x7, R6 ;  /* 0x00000007ff037819 */ /* 0x000fc60000011606 */
[----:B------:R-:W0:Y:S04]  /*0060*/  SHFL.IDX PT, R2, R0, RZ, 0x1f ;  /* 0x00001fff00027589 */ /* 0x000e2800000e0000 */
[----:B------:R1:W2:Y:S01]  /*0070*/  SHFL.IDX PT, R5, R3, RZ, 0x1f ;  /* 0x00001fff03057589 */ /* 0x0002a200000e0000 */
[----:B0-----:R-:W-:-:S13]  /*0080*/  ISETP.NE.OR P0, PT, R2, RZ, !P0 ;  /* 0x000000ff0200720c */ /* 0x001fda0004705670 */
[----:B-12---:R-:W-:Y:S05]  /*0090*/  @P0 BRA `(.L_x_1) ;  /* 0x0000000000200947 */ /* 0x006fea0003800000 */
[----:B------:R-:W-:Y:S02]  /*00a0*/  ULDC.64 UR4, c[0x0][0x198] ;  /* 0x0000660000047ab9 */ /* 0x000fe40000000a00 */
[----:B------:R-:W-:Y:S02]  /*00b0*/  UIADD3 UR6, UP0, UR4, 0xf0, URZ ;  /* 0x000000f004067890 */ /* 0x000fe4000ff1e03f */
[----:B------:R-:W-:Y:S02]  /*00c0*/  UIADD3 UR4, UP1, UR4, 0x1f0, URZ ;  /* 0x000001f004047890 */ /* 0x000fe4000ff3e03f */
[----:B------:R-:W-:Y:S02]  /*00d0*/  UIADD3.X UR7, URZ, UR5, URZ, UP0, !UPT ;  /* 0x000000053f077290 */ /* 0x000fe400087fe43f */
[----:B------:R-:W-:-:S07]  /*00e0*/  UIADD3.X UR5, URZ, UR5, URZ, UP1, !UPT ;  /* 0x000000053f057290 */ /* 0x000fce0008ffe43f */
[----:B------:R0:W-:Y:S02]  /*00f0*/  UTMACCTL.PF [UR6] ;  /* 0x00000000060079b9 */ /* 0x0001e40008040000 */
[----:B------:R0:W-:Y:S02]  /*0100*/  UTMACCTL.PF [UR4] ;  /* 0x00000000040079b9 */ /* 0x0001e40008040000 */
[----:B0-----:R-:W-:Y:S01]  /*0110*/  NOP ;  /* 0x0000000000007918 */ /* 0x001fe20000000000 */
.L_x_1:
[----:B------:R-:W-:Y:S05]  /*0120*/  BSYNC B0 ;  /* 0x0000000000007941 */ /* 0x000fea0003800000 */
.L_x_0:
[----:B------:R-:W0:Y:S01]  /*0130*/  SHFL.IDX PT, R0, R0, RZ, 0x1f ;  /* 0x00001fff00007589 */ /* 0x000e2200000e0000 */
[----:B------:R-:W-:-:S04]  /*0140*/  SHF.R.S32.HI R3, RZ, 0x1f, R2 ;  /* 0x0000001fff037819 */ /* 0x000fc80000011402 */
[----:B------:R-:W-:Y:S02]  /*0150*/  LEA.HI R3, R3, R2, RZ, 0x2 ;  /* 0x0000000203037211 */ /* 0x000fe400078f10ff */
[----:B0-----:R-:W-:-:S13]  /*0160*/  ISETP.NE.AND P0, PT, R0, RZ, PT ;  /* 0x000000ff0000720c */ /* 0x001fda0003f05270 */
[----:B------:R-:W-:Y:S05]  /*0170*/  @P0 BRA `(.L_x_2) ;  /* 0x0000000000b40947 */ /* 0x000fea0003800000 */
[----:B------:R-:W-:Y:S01]  /*0180*/  ELECT P0, URZ, PT ;  /* 0x00000000003f782f */ /* 0x000fe20003800000 */
[----:B------:R-:W-:-:S12]  /*0190*/  BSSY B0, `(.L_x_2) ;  /* 0x000002b000007945 */ /* 0x000fd80003800000 */
[----:B------:R-:W-:Y:S05]  /*01a0*/  @!P0 BRA `(.L_x_3) ;  /* 0x0000000000a48947 */ /* 0x000fea0003800000 */
[----:B------:R-:W0:Y:S01]  /*01b0*/  S2UR UR8, SR_CgaCtaId ;  /* 0x00000000000879c3 */ /* 0x000e220000008800 */
[----:B------:R-:W-:Y:S01]  /*01c0*/  UMOV UR4, 0x400 ;  /* 0x0000040000047882 */ /* 0x000fe20000000000 */
[----:B------:R-:W-:Y:S01]  /*01d0*/  UMOV UR5, 0x1 ;  /* 0x0000000100057882 */ /* 0x000fe20000000000 */
[----:B------:R-:W-:Y:S02]  /*01e0*/  UMOV UR6, 0x80 ;  /* 0x0000008000067882 */ /* 0x000fe40000000000 */
[----:B------:R-:W-:-:S04]  /*01f0*/  UIADD3 UR6, -UR6, 0x100000, URZ ;  /* 0x0010000006067890 */ /* 0x000fc8000fffe13f */
[----:B------:R-:W-:Y:S02]  /*0200*/  USHF.L.U32 UR7, UR6, 0xb, URZ ;  /* 0x0000000b06077899 */ /* 0x000fe4000800063f */
[----:B------:R-:W-:Y:S02]  /*0210*/  USHF.L.U32 UR6, UR6, 0x1, URZ ;  /* 0x0000000106067899 */ /* 0x000fe4000800063f */
[----:B0-----:R-:W-:Y:S02]  /*0220*/  ULEA UR8, UR8, UR4, 0x18 ;  /* 0x0000000408087291 */ /* 0x001fe4000f8ec03f */
[----:B------:R-:W-:-:S04]  /*0230*/  UIADD3 UR4, -UR5, 0x100000, URZ ;  /* 0x0010000005047890 */ /* 0x000fc8000fffe13f */
[----:B------:R-:W-:Y:S02]  /*0240*/  USHF.L.U32 UR5, UR4, 0xb, URZ ;  /* 0x0000000b04057899 */ /* 0x000fe4000800063f */
[----:B------:R-:W-:Y:S01]  /*0250*/  USHF.L.U32 UR4, UR4, 0x1, URZ ;  /* 0x0000000104047899 */ /* 0x000fe2000800063f */
[----:B------:R-:W0:Y:S11]  /*0260*/  FENCE.VIEW.ASYNC.S ;  /* 0x00000000000073c6 */ /* 0x000e360000000000 */
[----:B0-----:R0:W1:Y:S01]  /*0270*/  SYNCS.EXCH.64 URZ, [UR8+0x38000], UR4 ;  /* 0x03800004083f75b2 */ /* 0x0010620008000100 */
[----:B------:R0:W2:Y:S01]  /*0280*/  SYNCS.EXCH.64 URZ, [UR8+0x38070], UR6 ;  /* 0x03807006083f75b2 */ /* 0x0000a20008000100 */
[----:B------:R0:W3:Y:S01]  /*0290*/  SYNCS.EXCH.64 URZ, [UR8+0x38008], UR4 ;  /* 0x03800804083f75b2 */ /* 0x0000e20008000100 */
[----:B------:R0:W4:Y:S01]  /*02a0*/  SYNCS.EXCH.64 URZ, [UR8+0x38078], UR6 ;  /* 0x03807806083f75b2 */ /* 0x0001220008000100 */
[----:B------:R0:W0:Y:S01]  /*02b0*/  SYNCS.EXCH.64 URZ, [UR8+0x38010], UR4 ;  /* 0x03801004083f75b2 */ /* 0x0000220008000100 */
        /* <DEDUP_REMOVED lines=23> */
[----:B-1234-:R-:W-:Y:S01]  /*0430*/  NOP ;  /* 0x0000000000007918 */ /* 0x01efe20000000000 */
.L_x_3:
[----:B0-----:R-:W-:Y:S05]  /*0440*/  BSYNC B0 ;  /* 0x0000000000007941 */ /* 0x001fea0003800000 */
.L_x_2:
[----:B------:R-:W-:Y:S01]  /*0450*/  ULDC.64 UR4, c[0x0][0x598] ;  /* 0x0001660000047ab9 */ /* 0x000fe20000000a00 */
[----:B------:R-:W-:Y:S01]  /*0460*/  LOP3.LUT R3, R3, 0xfffffffc, RZ, 0xc0, !PT ;  /* 0xfffffffc03037812 */ /* 0x000fe200078ec0ff */
[----:B------:R-:W-:Y:S01]  /*0470*/  NOP ;  /* 0x0000000000007918 */ /* 0x000fe20000000000 */
[----:B------:R-:W-:Y:S01]  /*0480*/  ISETP.NE.U32.AND P0, PT, RZ, UR4, PT ;  /* 0x00000004ff007c0c */ /* 0x000fe2000bf05070 */
[----:B------:R-:W-:Y:S01]  /*0490*/  NOP ;  /* 0x0000000000007918 */ /* 0x000fe20000000000 */
[----:B------:R-:W-:Y:S01]  /*04a0*/  BAR.SYNC.DEFER_BLOCKING 0x0 ;  /* 0x0000000000007b1d */ /* 0x000fe20000010000 */
[----:B------:R-:W-:Y:S01]  /*04b0*/  IMAD.IADD R4, R2, 0x1, -R3 ;  /* 0x0000000102047824 */ /* 0x000fe200078e0a03 */
[----:B------:R-:W-:Y:S02]  /*04c0*/  ISETP.NE.AND.EX P0, PT, RZ, UR5, PT, P0 ;  /* 0x00000005ff007c0c */ /* 0x000fe4000bf05300 */
[C---:B------:R-:W-:Y:S02]  /*04d0*/  ISETP.NE.AND P2, PT, R5.reuse, 0x1, PT ;  /* 0x000000010500780c */ /* 0x040fe40003f45270 */
[----:B------:R-:W-:Y:S01]  /*04e0*/  LOP3.LUT P1, RZ, R5, R4, RZ, 0xfc, !PT ;  /* 0x0000000405ff7212 */ /* 0x000fe2000782fcff */
[----:B------:R-:W-:-:S03]  /*04f0*/  ULDC.64 UR12, c[0x0][0x208] ;  /* 0x00008200000c7ab9 */ /* 0x000fc60000000a00 */
[----:B------:R-:W-:-:S04]  /*0500*/  SEL R0, RZ, 0x1, P1 ;  /* 0x00000001ff007807 */ /* 0x000fc80000800000 */
[----:B------:R-:W-:Y:S01]  /*0510*/  SEL R0, R0, 0x2, P2 ;  /* 0x0000000200007807 */ /* 0x000fe20001000000 */
[----:B------:R-:W-:Y:S06]  /*0520*/  @!P0 BRA `(.L_x_4) ;  /* 0x00000000001c8947 */ /* 0x000fec0003800000 */
[----:B------:R-:W0:Y:S02]  /*0530*/  LDC.64 R2, c[0x0][0x598] ;  /* 0x00016600ff027b82 */ /* 0x000e240000000a00 */
[----:B0-----:R-:W2:Y:S02]  /*0540*/  LDG.E.64 R2, desc[UR12][R2.64] ;  /* 0x0000000c02027981 */ /* 0x001ea4000c1e1b00 */
[----:B--2---:R-:W-:-:S04]  /*0550*/  ISETP.NE.U32.AND P0, PT, R2, RZ, PT ;  /* 0x000000ff0200720c */ /* 0x004fc80003f05070 */
[----:B------:R-:W-:-:S13]  /*0560*/  ISETP.NE.AND.EX P0, PT, R3, RZ, PT, P0 ;  /* 0x000000ff0300720c */ /* 0x000fda0003f05300 */
[----:B------:R-:W-:Y:S05]  /*0570*/  @!P0 BRA `(.L_x_4) ;  /* 0x0000000000088947 */ /* 0x000fea0003800000 */
[----:B------:R2:W5:Y:S01]  /*0580*/  LD.E R8, desc[UR12][R2.64] ;  /* 0x0000000c02087980 */ /* 0x000562000c101900 */
[----:B------:R-:W-:Y:S05]  /*0590*/  BRA `(.L_x_5) ;  /* 0x0000000000207947 */ /* 0x000fea0003800000 */
.L_x_4:
[----:B------:R-:W-:Y:S02]  /*05a0*/  ULDC.64 UR4, c[0x0][0x588] ;  /* 0x0001620000047ab9 */ /* 0x000fe40000000a00 */
[----:B------:R-:W-:-:S04]  /*05b0*/  ISETP.NE.U32.AND P0, PT, RZ, UR4, PT ;  /* 0x00000004ff007c0c */ /* 0x000fc8000bf05070 */
[----:B------:R-:W-:-:S13]  /*05c0*/  ISETP.NE.AND.EX P0, PT, RZ, UR5, PT, P0 ;  /* 0x00000005ff007c0c */ /* 0x000fda000bf05300 */
[----:B------:R-:W-:Y:S05]  /*05d0*/  @!P0 BRA `(.L_x_6) ;  /* 0x00000000000c8947 */ /* 0x000fea0003800000 */
[----:B------:R-:W0:Y:S02]  /*05e0*/  LDC.64 R8, c[0x0][0x588] ;  /* 0x00016200ff087b82 */ /* 0x000e240000000a00 */
[----:B0-----:R0:W5:Y:S01]  /*05f0*/  LDG.E R8, desc[UR12][R8.64] ;  /* 0x0000000c08087981 */ /* 0x001162000c1e1900 */
[----:B------:R-:W-:Y:S05]  /*0600*/  BRA `(.L_x_5) ;  /* 0x0000000000047947 */ /* 0x000fea0003800000 */
.L_x_6:
[----:B------:R-:W1:Y:S02]  /*0610*/  LDC R8, c[0x0][0x580] ;  /* 0x00016000ff087b82 */ /* 0x000e640000000800 */
.L_x_5:
[----:B------:R-:W-:Y:S02]  /*0620*/  ULDC.64 UR4, c[0x0][0x5a0] ;  /* 0x0001680000047ab9 */ /* 0x000fe40000000a00 */
[----:B------:R-:W-:-:S04]  /*0630*/  ISETP.NE.U32.AND P0, PT, RZ, UR4, PT ;  /* 0x00000004ff007c0c */ /* 0x000fc8000bf05070 */
[----:B------:R-:W-:-:S13]  /*0640*/  ISETP.NE.AND.EX P0, PT, RZ, UR5, PT, P0 ;  /* 0x00000005ff007c0c */ /* 0x000fda000bf05300 */
[----:B------:R-:W-:Y:S05]  /*0650*/  @!P0 BRA `(.L_x_7) ;  /* 0x00000000001c8947 */ /* 0x000fea0003800000 */
[----:B--2---:R-:W2:Y:S02]  /*0660*/  LDC.64 R2, c[0x0][0x5a0] ;  /* 0x00016800ff027b82 */ /* 0x004ea40000000a00 */
[----:B--2---:R-:W2:Y:S02]  /*0670*/  LDG.E.64 R2, desc[UR12][R2.64] ;  /* 0x0000000c02027981 */ /* 0x004ea4000c1e1b00 */
[----:B--2---:R-:W-:-:S04]  /*0680*/  ISETP.NE.U32.AND P0, PT, R2, RZ, PT ;  /* 0x000000ff0200720c */ /* 0x004fc80003f05070 */
[----:B------:R-:W-:-:S13]  /*0690*/  ISETP.NE.AND.EX P0, PT, R3, RZ, PT, P0 ;  /* 0x000000ff0300720c */ /* 0x000fda0003f05300 */
[----:B------:R-:W-:Y:S05]  /*06a0*/  @!P0 BRA `(.L_x_7) ;  /* 0x0000000000088947 */ /* 0x000fea0003800000 */
[----:B0-----:R4:W5:Y:S01]  /*06b0*/  LD.E R9, desc[UR12][R2.64] ;  /* 0x0000000c02097980 */ /* 0x001962000c101900 */
[----:B------:R-:W-:Y:S05]  /*06c0*/  BRA `(.L_x_8) ;  /* 0x0000000000207947 */ /* 0x000fea0003800000 */
.L_x_7:
[----:B------:R-:W-:Y:S02]  /*06d0*/  ULDC.64 UR4, c[0x0][0x590] ;  /* 0x0001640000047ab9 */ /* 0x000fe40000000a00 */
[----:B------:R-:W-:-:S04]  /*06e0*/  ISETP.NE.U32.AND P0, PT, RZ, UR4, PT ;  /* 0x00000004ff007c0c */ /* 0x000fc8000bf05070 */
[----:B------:R-:W-:-:S13]  /*06f0*/  ISETP.NE.AND.EX P0, PT, RZ, UR5, PT, P0 ;  /* 0x00000005ff007c0c */ /* 0x000fda000bf05300 */
[----:B------:R-:W-:Y:S05]  /*0700*/  @!P0 BRA `(.L_x_9) ;  /* 0x00000000000c8947 */ /* 0x000fea0003800000 */
[----:B--2---:R-:W0:Y:S02]  /*0710*/  LDC.64 R2, c[0x0][0x590] ;  /* 0x00016400ff027b82 */ /* 0x004e240000000a00 */
[----:B0-----:R3:W5:Y:S01]  /*0720*/  LDG.E R9, desc[UR12][R2.64] ;  /* 0x0000000c02097981 */ /* 0x001762000c1e1900 */
[----:B------:R-:W-:Y:S05]  /*0730*/  BRA `(.L_x_8) ;  /* 0x0000000000047947 */ /* 0x000fea0003800000 */
.L_x_9:
[----:B0-----:R-:W0:Y:S02]  /*0740*/  LDC R9, c[0x0][0x584] ;  /* 0x00016100ff097b82 */ /* 0x001e240000000800 */
.L_x_8:
[----:B--234-:R-:W2:Y:S01]  /*0750*/  LDC R2, c[0x0][0x3c4] ;  /* 0x0000f100ff027b82 */ /* 0x01cea20000000800 */
[----:B------:R-:W-:-:S07]  /*0760*/  ISETP.NE.AND P0, PT, R5, RZ, PT ;  /* 0x000000ff0500720c */ /* 0x000fce0003f05270 */
[----:B------:R-:W3:Y:S01]  /*0770*/  LDC.64 R10, c[0x0][0x3c8] ;  /* 0x0000f200ff0a7b82 */ /* 0x000ee20000000a00 */
[----:B--2---:R-:W-:-:S05]  /*0780*/  VIADD R2, R2, 0x1f ;  /* 0x0000001f02027836 */ /* 0x004fca0000000000 */
[----:B------:R-:W-:-:S04]  /*0790*/  SHF.R.S32.HI R3, RZ, 0x1f, R2 ;  /* 0x0000001fff037819 */ /* 0x000fc80000011402 */
[----:B------:R-:W-:-:S04]  /*07a0*/  LEA.HI R3, R3, R2, RZ, 0x5 ;  /* 0x0000000203037211 */ /* 0x000fc800078f28ff */
[----:B------:R-:W-:-:S05]  /*07b0*/  SHF.R.S32.HI R3, RZ, 0x5, R3 ;  /* 0x00000005ff037819 */ /* 0x000fca0000011403 */
[----:B---3--:R-:W-:-:S04]  /*07c0*/  IMAD R2, R3, R10, RZ ;  /* 0x0000000a03027224 */ /* 0x008fc800078e02ff */
[----:B------:R-:W-:Y:S01]  /*07d0*/  IMAD R2, R2, R11, RZ ;  /* 0x0000000b02027224 */ /* 0x000fe200078e02ff */
[----:B------:R-:W-:Y:S06]  /*07e0*/  @!P0 BRA `(.L_x_10) ;  /* 0x0000008400e08947 */ /* 0x000fec0003800000 */
[----:B------:R-:W-:-:S13]  /*07f0*/  ISETP.NE.AND P0, PT, R5, 0x1, PT ;  /* 0x000000010500780c */ /* 0x000fda0003f05270 */
[----:B------:R-:W-:Y:S05]  /*0800*/  @P0 EXIT ;  /* 0x000000000000094d */ /* 0x000fea0003800000 */
[----:B------:R-:W-:Y:S01]  /*0810*/  ISETP.GE.AND P0, PT, R2, 0x1, PT ;  /* 0x000000010200780c */ /* 0x000fe20003f06270 */
[----:B------:R-:W-:Y:S01]  /*0820*/  UMOV UR4, URZ ;  /* 0x0000003f00047c82 */ /* 0x000fe20008000000 */
[----:B------:R-:W-:Y:S02]  /*0830*/  CS2R R86, SRZ ;  /* 0x0000000000567805 */ /* 0x000fe4000001ff00 */
[----:B------:R-:W-:Y:S02]  /*0840*/  CS2R R88, SRZ ;  /* 0x0000000000587805 */ /* 0x000fe4000001ff00 */
[----:B------:R-:W-:Y:S02]  /*0850*/  CS2R R90, SRZ ;  /* 0x00000000005a7805 */ /* 0x000fe4000001ff00 */
[----:B------:R-:W-:Y:S02]  /*0860*/  CS2R R92, SRZ ;  /* 0x00000000005c7805 */ /* 0x000fe4000001ff00 */
[----:B------:R-:W-:-:S02]  /*0870*/  CS2R R94, SRZ ;  /* 0x00000000005e7805 */ /* 0x000fc4000001ff00 */
[----:B------:R-:W-:Y:S02]  /*0880*/  CS2R R96, SRZ ;  /* 0x0000000000607805 */ /* 0x000fe4000001ff00 */
        /* <DEDUP_REMOVED lines=57> */
[----:B------:R-:W-:Y:S01]  /*0c20*/  CS2R R84, SRZ ;  /* 0x0000000000547805 */ /* 0x000fe2000001ff00 */
[----:B------:R-:W-:Y:S06]  /*0c30*/  @!P0 BRA `(.L_x_11) ;  /* 0x0000000000988947 */ /* 0x000fec0003800000 */
[----:B------:R-:W-:-:S04]  /*0c40*/  LOP3.LUT R3, R0, 0x1, RZ, 0xfc, !PT ;  /* 0x0000000100037812 */ /* 0x000fc800078efcff */
[----:B------:R-:W-:-:S13]  /*0c50*/  ISETP.NE.AND P1, PT, R3, 0x3, PT ;  /* 0x000000030300780c */ /* 0x000fda0003f25270 */
[----:B------:R-:W-:Y:S05]  /*0c60*/  @!P1 BRA `(.L_x_12) ;  /* 0x0000000000049947 */ /* 0x000fea0003800000 */
[----:B------:R-:W-:Y:S01]  /*0c70*/  BPT.TRAP 0x1 ;  /* 0x000000040000795c */ /* 0x000fe20000300000 */
.L_x_12:
[----:B------:R-:W2:Y:S01]  /*0c80*/  S2UR UR5, SR_CgaCtaId ;  /* 0x00000000000579c3 */ /* 0x000ea20000008800 */
[----:B------:R-:W-:Y:S01]  /*0c90*/  SHF.L.U32 R3, RZ, 0x1f, RZ ;  /* 0x0000001fff037819 */ /* 0x000fe200000006ff */
[----:B------:R-:W-:Y:S02]  /*0ca0*/  UMOV UR4, 0x400 ;  /* 0x0000040000047882 */ /* 0x000fe40000000000 */
[----:B--2---:R-:W-:-:S12]  /*0cb0*/  ULEA UR4, UR5, UR4, 0x18 ;  /* 0x0000000405047291 */ /* 0x004fd8000f8ec03f */
.L_x_13:
[----:B--2---:R-:W-:-:S04]  /*0cc0*/  IMAD.U32 R4, RZ, RZ, UR4 ;  /* 0x00000004ff047e24 */ /* 0x004fc8000f8e00ff */
[----:B------:R2:W3:Y:S03]  /*0cd0*/  SYNCS.PHASECHK.TRANS64.TRYWAIT P1, [R4+URZ+0x38000], R3 ;  /* 0x03800003040075a7 */ /* 0x0004e6000802017f */
[----:B---3--:R-:W-:Y:S05]  /*0ce0*/  @!P1 NANOSLEEP.SYNCS 0x989680 ;  /* 0x009896800000995d */ /* 0x008fea0003900000 */
[----:B------:R-:W3:Y:S02]  /*0cf0*/  @!P1 SYNCS.PHASECHK.TRANS64 P1, [R4+URZ+0x38000], R3 ;  /* 0x03800003040095a7 */ /* 0x000ee4000802007f */
[----:B---3--:R-:W-:Y:S05]  /*0d00*/  @!P1 BRA `(.L_x_13) ;  /* 0xfffffffc00ec9947 */ /* 0x008fea000383ffff */
[----:B------:R-:W-:Y:S01]  /*0d10*/  UIADD3 UR5, UR4, 0x1c000, URZ ;  /* 0x0001c00004057890 */ /* 0x000fe2000fffe03f */
[----:B------:R-:W-:Y:S01]  /*0d20*/  WARPGROUP.ARRIVE ;  /* 0x00000000000079c5 */ /* 0x000fe20000000000 */
[----:B------:R-:W-:Y:S02]  /*0d30*/  USHF.R.U32.HI UR4, URZ, 0x4, UR4 ;  /* 0x000000043f047899 */ /* 0x000fe40008011604 */
[----:B------:R-:W-:Y:S02]  /*0d40*/  USHF.R.U32.HI UR5, URZ, 0x4, UR5 ;  /* 0x000000043f057899 */ /* 0x000fe40008011605 */
[----:B------:R-:W-:Y:S02]  /*0d50*/  ULOP3.LUT UR4, UR4, 0x3fff, URZ, 0xc0, !UPT ;  /* 0x00003fff04047892 */ /* 0x000fe4000f8ec03f */
[----:B------:R-:W-:Y:S02]  /*0d60*/  ULOP3.LUT UR5, UR5, 0x3fff, URZ, 0xc0, !UPT ;  /* 0x00003fff05057892 */ /* 0x000fe4000f8ec03f */
[----:B------:R-:W-:-:S02]  /*0d70*/  ULOP3.LUT UR8, UR4, 0x10000, URZ, 0xfc, !UPT ;  /* 0x0001000004087892 */ /* 0x000fc4000f8efc3f */
[----:B------:R-:W-:Y:S01]  /*0d80*/  ULOP3.LUT UR9, UR5, 0x1000000, URZ, 0xfc, !UPT ;  /* 0x0100000005097892 */ /* 0x000fe2000f8efc3f */
[----:B------:R-:W-:Y:S02]  /*0d90*/  UMOV UR7, 0x40000040 ;  /* 0x4000004000077882 */ /* 0x000fe40000000000 */
[----:B------:R-:W-:Y:S02]  /*0da0*/  UMOV UR5, 0x80000020 ;  /* 0x8000002000057882 */ /* 0x000fe40000000000 */
[----:B------:R-:W-:Y:S02]  /*0db0*/  UMOV UR4, UR8 ;  /* 0x0000000800047c82 */ /* 0x000fe40008000000 */
[----:B------:R-:W-:Y:S02]  /*0dc0*/  UMOV UR6, UR9 ;  /* 0x0000000900067c82 */ /* 0x000fe40008000000 */
[----:B------:R-:W-:Y:S01]  /*0dd0*/  HGMMA.64x128x16.F32.BF16 R88, gdesc[UR4].tnspB, RZ, !UPT ;  /* 0x41e00000045879f0 */ /* 0x000fe2000c7018ff */
[----:B------:R-:W-:Y:S01]  /*0de0*/  UIADD3 UR4, UR8, 0x100, URZ ;  /* 0x0000010008047890 */ /* 0x000fe2000fffe03f */
[----:B------:R-:W-:-:S10]  /*0df0*/  UMOV UR5, 0x80000020 ;  /* 0x8000002000057882 */ /* 0x000fd40000000000 */
[----:B------:R-:W-:Y:S01]  /*0e00*/  HGMMA.64x128x16.F32.BF16 R24, gdesc[UR4].tnspB, RZ, !UPT ;  /* 0x41e00000041879f0 */ /* 0x000fe2000c7018ff */
[----:B------:R-:W-:Y:S02]  /*0e10*/  UIADD3 UR4, UR8, 0x2, URZ ;  /* 0x0000000208047890 */ /* 0x000fe4000fffe03f */
[----:B------:R-:W-:Y:S01]  /*0e20*/  UIADD3 UR6, UR9, 0x80, URZ ;  /* 0x0000008009067890 */ /* 0x000fe2000fffe03f */
[----:B------:R-:W-:Y:S01]  /*0e30*/  UMOV UR5, 0x80000020 ;  /* 0x8000002000057882 */ /* 0x000fe20000000000 */
[----:B------:R-:W-:-:S07]  /*0e40*/  UMOV UR7, 0x40000040 ;  /* 0x4000004000077882 */ /* 0x000fce0000000000 */
[----:B------:R-:W-:Y:S01]  /*0e50*/  HGMMA.64x128x16.F32.BF16 R88, gdesc[UR4].tnspB, R88 ;  /* 0x41e00000045879f0 */ /* 0x000fe20008701858 */
[----:B------:R-:W-:Y:S01]  /*0e60*/  UIADD3 UR4, UR8, 0x102, URZ ;  /* 0x0000010208047890 */ /* 0x000fe2000fffe03f */
[----:B------:R-:W-:-:S10]  /*0e70*/  UMOV UR5, 0x80000020 ;  /* 0x8000002000057882 */ /* 0x000fd40000000000 */
[----:B------:R-:W-:Y:S01]  /*0e80*/  HGMMA.64x128x16.F32.BF16 R24, gdesc[UR4].tnspB, R24, gsb0 ;  /* 0x41e00000041879f0 */ /* 0x000fe20008001818 */
[----:B------:R-:W-:-:S05]  /*0e90*/  UMOV UR4, 0x1 ;  /* 0x0000000100047882 */ /* 0x000fca0000000000 */
.L_x_11:
[----:B--2---:R-:W-:-:S05]  /*0ea0*/  VIMNMX R3, R2, 0x1, PT ;  /* 0x0000000102037848 */ /* 0x004fca0003fe0100 */
[----:B------:R-:W-:-:S05]  /*0eb0*/  IMAD.IADD R4, R2, 0x1, -R3 ;  /* 0x0000000102047824 */ /* 0x000fca00078e0a03 */
[----:B------:R-:W-:-:S13]  /*0ec0*/  ISETP.GE.AND P1, PT, R4, 0x1, PT ;  /* 0x000000010400780c */ /* 0x000fda0003f26270 */
[----:B------:R-:W-:Y:S05]  /*0ed0*/  @!P1 BRA `(.L_x_14) ;  /* 0x0000000400089947 */ /* 0x000fea0003800000 */
[----:B------:R-:W2:Y:S01]  /*0ee0*/  S2UR UR6, SR_CgaCtaId ;  /* 0x00000000000679c3 */ /* 0x000ea20000008800 */
[----:B------:R-:W-:Y:S01]  /*0ef0*/  UMOV UR5, 0x400 ;  /* 0x0000040000057882 */ /* 0x000fe20000000000 */
[----:B------:R-:W-:Y:S01]  /*0f00*/  LOP3.LUT R7, R0, 0x1, RZ, 0xfc, !PT ;  /* 0x0000000100077812 */ /* 0x000fe200078efcff */
[----:B------:R-:W-:Y:S01]  /*0f10*/  IMAD.MOV.U32 R5, RZ, RZ, RZ ;  /* 0x000000ffff057224 */ /* 0x000fe200078e00ff */
[----:B------:R-:W-:Y:S01]  /*0f20*/  UISETP.NE.U32.AND UP0, UPT, UR4, URZ, UPT ;  /* 0x0000003f0400728c */ /* 0x000fe2000bf05070 */
[----:B------:R-:W-:Y:S01]  /*0f30*/  IMAD.MOV.U32 R2, RZ, RZ, R4 ;  /* 0x000000ffff027224 */ /* 0x000fe200078e0004 */
[----:B--2---:R-:W-:-:S04]  /*0f40*/  ULEA UR14, UR6, UR5, 0x18 ;  /* 0x00000005060e7291 */ /* 0x004fc8000f8ec03f */
[----:B------:R-:W-:Y:S02]  /*0f50*/  UIADD3 UR6, UR14, 0x1c000, URZ ;  /* 0x0001c0000e067890 */ /* 0x000fe4000fffe03f */
[----:B------:R-:W-:Y:S02]  /*0f60*/  USHF.R.U32.HI UR5, URZ, 0x4, UR14 ;  /* 0x000000043f057899 */ /* 0x000fe4000801160e */
[----:B------:R-:W-:Y:S02]  /*0f70*/  USHF.R.U32.HI UR6, URZ, 0x4, UR6 ;  /* 0x000000043f067899 */ /* 0x000fe40008011606 */
[----:B------:R-:W-:Y:S02]  /*0f80*/  ULOP3.LUT UR5, UR5, 0x3fff, URZ, 0xc0, !UPT ;  /* 0x00003fff05057892 */ /* 0x000fe4000f8ec03f */
[----:B------:R-:W-:Y:S02]  /*0f90*/  ULOP3.LUT UR6, UR6, 0x3fff, URZ, 0xc0, !UPT ;  /* 0x00003fff06067892 */ /* 0x000fe4000f8ec03f */
[----:B------:R-:W-:-:S02]  /*0fa0*/  ULOP3.LUT UR15, UR5, 0x10000, URZ, 0xfc, !UPT ;  /* 0x00010000050f7892 */ /* 0x000fc4000f8efc3f */
[----:B------:R-:W-:Y:S01]  /*0fb0*/  ULOP3.LUT UR16, UR6, 0x1000000, URZ, 0xfc, !UPT ;  /* 0x0100000006107892 */ /* 0x000fe2000f8efc3f */
[----:B------:R-:W-:-:S11]  /*0fc0*/  UMOV UR5, URZ ;  /* 0x0000003f00057c82 */ /* 0x000fd60008000000 */
.L_x_19:
[----:B------:R-:W-:-:S13]  /*0fd0*/  ISETP.NE.AND P2, PT, R7, 0x3, PT ;  /* 0x000000030700780c */ /* 0x000fda0003f45270 */
[----:B--2---:R-:W-:Y:S05]  /*0fe0*/  @!P2 BRA `(.L_x_15) ;  /* 0x000000000004a947 */ /* 0x004fea0003800000 */
[----:B------:R-:W-:Y:S01]  /*0ff0*/  BPT.TRAP 0x1 ;  /* 0x000000040000795c */ /* 0x000fe20000300000 */
.L_x_15:
[----:B------:R-:W-:Y:S01]  /*1000*/  SHF.L.U32 R3, R5, 0x1f, RZ ;  /* 0x0000001f05037819 */ /* 0x000fe200000006ff */
[----:B------:R-:W-:-:S12]  /*1010*/  ULEA UR6, UR4, UR14, 0x3 ;  /* 0x0000000e04067291 */ /* 0x000fd8000f8e183f */
.L_x_16:
[----:B--2---:R-:W-:-:S04]  /*1020*/  IMAD.U32 R6, RZ, RZ, UR6 ;  /* 0x00000006ff067e24 */ /* 0x004fc8000f8e00ff */
[----:B------:R2:W3:Y:S03]  /*1030*/  SYNCS.PHASECHK.TRANS64.TRYWAIT P1, [R6+URZ+0x38000], R3 ;  /* 0x03800003060075a7 */ /* 0x0004e6000802017f */
[----:B---3--:R-:W-:Y:S05]  /*1040*/  @!P1 NANOSLEEP.SYNCS 0x989680 ;  /* 0x009896800000995d */ /* 0x008fea0003900000 */
[----:B------:R-:W3:Y:S02]  /*1050*/  @!P1 SYNCS.PHASECHK.TRANS64 P1, [R6+URZ+0x38000], R3 ;  /* 0x03800003060095a7 */ /* 0x000ee4000802007f */
[----:B---3--:R-:W-:Y:S05]  /*1060*/  @!P1 BRA `(.L_x_16) ;  /* 0xfffffffc00ec9947 */ /* 0x008fea000383ffff */
[----:B------:R-:W-:Y:S01]  /*1070*/  ULEA UR6, UR4, UR15, 0x9 ;  /* 0x0000000f04067291 */ /* 0x000fe2000f8e483f */
[----:B------:R-:W-:Y:S01]  /*1080*/  WARPGROUP.ARRIVE ;  /* 0x00000000000079c5 */ /* 0x000fe20000000000 */
[----:B------:R-:W-:Y:S01]  /*1090*/  ULEA UR7, UR4, UR16, 0x9 ;  /* 0x0000001004077291 */ /* 0x000fe2000f8e483f */
[----:B------:R-:W-:Y:S01]  /*10a0*/  UMOV UR9, 0x80000020 ;  /* 0x8000002000097882 */ /* 0x000fe20000000000 */
[----:B------:R-:W-:-:S03]  /*10b0*/  UMOV UR11, 0x40000040 ;  /* 0x40000040000b7882 */ /* 0x000fc60000000000 */
[----:B------:R-:W-:Y:S02]  /*10c0*/  UMOV UR8, UR6 ;  /* 0x0000000600087c82 */ /* 0x000fe40008000000 */
[----:B------:R-:W-:Y:S02]  /*10d0*/  UMOV UR10, UR7 ;  /* 0x00000007000a7c82 */ /* 0x000fe40008000000 */
[----:B------:R-:W-:Y:S01]  /*10e0*/  HGMMA.64x128x16.F32.BF16 R88, gdesc[UR8].tnspB, R88, UP0 ;  /* 0x41e00000085879f0 */ /* 0x000fe2000bf01858 */
[----:B------:R-:W-:Y:S01]  /*10f0*/  UIADD3 UR8, UR6, 0x100, URZ ;  /* 0x0000010006087890 */ /* 0x000fe2000fffe03f */
[----:B------:R-:W-:-:S10]  /*1100*/  UMOV UR9, 0x80000020 ;  /* 0x8000002000097882 */ /* 0x000fd40000000000 */
[----:B------:R-:W-:Y:S01]  /*1110*/  HGMMA.64x128x16.F32.BF16 R24, gdesc[UR8].tnspB, R24, UP0 ;  /* 0x41e00000081879f0 */ /* 0x000fe2000bf01818 */
[----:B------:R-:W-:Y:S02]  /*1120*/  UIADD3 UR8, UR6, 0x2, URZ ;  /* 0x0000000206087890 */ /* 0x000fe4000fffe03f */
[----:B------:R-:W-:Y:S01]  /*1130*/  UIADD3 UR10, UR7, 0x80, URZ ;  /* 0x00000080070a7890 */ /* 0x000fe2000fffe03f */
[----:B------:R-:W-:Y:S01]  /*1140*/  UMOV UR9, 0x80000020 ;  /* 0x8000002000097882 */ /* 0x000fe20000000000 */
[----:B------:R-:W-:-:S07]  /*1150*/  UMOV UR11, 0x40000040 ;  /* 0x40000040000b7882 */ /* 0x000fce0000000000 */
[----:B------:R-:W-:Y:S01]  /*1160*/  HGMMA.64x128x16.F32.BF16 R88, gdesc[UR8].tnspB, R88 ;  /* 0x41e00000085879f0 */ /* 0x000fe20008701858 */
[----:B------:R-:W-:Y:S01]  /*1170*/  UIADD3 UR8, UR6, 0x102, URZ ;  /* 0x0000010206087890 */ /* 0x000fe2000fffe03f */
[----:B------:R-:W-:-:S10]  /*1180*/  UMOV UR9, 0x80000020 ;  /* 0x8000002000097882 */ /* 0x000fd40000000000 */
[----:B------:R-:W-:Y:S03]  /*1190*/  HGMMA.64x128x16.F32.BF16 R24, gdesc[UR8].tnspB, R24, gsb0 ;  /* 0x41e00000081879f0 */ /* 0x000fe60008001818 */
[----:B------:R-:W-:Y:S02]  /*11a0*/  WARPGROUP.DEPBAR.LE gsb0, 0x1 ;  /* 0x00008000000079c5 */ /* 0x000fe40000010100 */
[----:B------:R-:W-:Y:S05]  /*11b0*/  @!P2 BRA `(.L_x_17) ;  /* 0x000000000004a947 */ /* 0x000fea0003800000 */
[----:B------:R-:W-:Y:S01]  /*11c0*/  BPT.TRAP 0x1 ;  /* 0x000000040000795c */ /* 0x000fe20000300000 */
.L_x_17:
[----:B------:R-:W-:Y:S01]  /*11d0*/  ULEA UR6, UR5, UR14, 0x3 ;  /* 0x0000000e05067291 */ /* 0x000fe2000f8e183f */
[----:B------:R-:W-:-:S03]  /*11e0*/  ISETP.GT.U32.AND P1, PT, R0, 0x1, PT ;  /* 0x000000010000780c */ /* 0x000fc60003f24070 */
[----:B------:R-:W-:-:S04]  /*11f0*/  UIADD3 UR6, UR6, 0x38070, URZ ;  /* 0x0003807006067890 */ /* 0x000fc8000fffe03f */
[----:B------:R-:W-:-:S09]  /*1200*/  UPRMT UR6, URZ, 0x654, UR6 ;  /* 0x000006543f067896 */ /* 0x000fd20008000006 */
[----:B------:R-:W-:Y:S01]  /*1210*/  SYNCS.ARRIVE.TRANS64.RED.A1T0 RZ, [UR6], RZ ;  /* 0x000000ffffff79a7 */ /* 0x000fe20008100406 */
[----:B------:R-:W-:Y:S05]  /*1220*/  @P1 BRA `(.L_x_18) ;  /* 0x0000000000041947 */ /* 0x000fea0003800000 */
[----:B------:R-:W-:Y:S01]  /*1230*/  BPT.TRAP 0x1 ;  /* 0x000000040000795c */ /* 0x000fe20000300000 */
.L_x_18:
[----:B------:R-:W-:Y:S01]  /*1240*/  UIADD3 UR4, UR4, 0x1, URZ ;  /* 0x0000000104047890 */ /* 0x000fe2000fffe03f */
[C---:B------:R-:W-:Y:S01]  /*1250*/  ISETP.GT.AND P1, PT, R2.reuse, 0x1, PT ;  /* 0x000000010200780c */ /* 0x040fe20003f24270 */
[----:B------:R-:W-:Y:S01]  /*1260*/  UIADD3 UR5, UR5, 0x1, URZ ;  /* 0x0000000105057890 */ /* 0x000fe2000fffe03f */
[----:B------:R-:W-:Y:S01]  /*1270*/  VIADD R2, R2, 0xffffffff ;  /* 0xffffffff02027836 */ /* 0x000fe20000000000 */
[----:B------:R-:W-:Y:S02]  /*1280*/  UISETP.NE.AND UP0, UPT, UR4, 0xe, UPT ;  /* 0x0000000e0400788c */ /* 0x000fe4000bf05270 */
[----:B------:R-:W-:Y:S02]  /*1290*/  UISETP.NE.AND UP1, UPT, UR5, 0xe, UPT ;  /* 0x0000000e0500788c */ /* 0x000fe4000bf25270 */
[----:B------:R-:W-:Y:S02]  /*12a0*/  USEL UR6, URZ, 0x1, UP0 ;  /* 0x000000013f067887 */ /* 0x000fe40008000000 */
[----:B------:R-:W-:-:S02]  /*12b0*/  USEL UR4, UR4, URZ, UP0 ;  /* 0x0000003f04047287 */ /* 0x000fc40008000000 */
[----:B------:R-:W-:Y:S02]  /*12c0*/  USEL UR5, UR5, URZ, UP1 ;  /* 0x0000003f05057287 */ /* 0x000fe40008800000 */
[----:B------:R-:W-:Y:S01]  /*12d0*/  UPLOP3.LUT UP0, UPT, UPT, UPT, UPT, 0x80, 0x0 ;  /* 0x000000000000789c */ /* 0x000fe20003f0f070 */
[----:B------:R-:W-:Y:S01]  /*12e0*/  LOP3.LUT R5, R5, UR6, RZ, 0x3c, !PT ;  /* 0x0000000605057c12 */ /* 0x000fe2000f8e3cff */
[----:B------:R-:W-:Y:S09]  /*12f0*/  @P1 BRA `(.L_x_19) ;  /* 0xfffffffc00341947 */ /* 0x000ff2000383ffff */
.L_x_14:
[----:B------:R-:W-:Y:S02]  /*1300*/  WARPGROUP.DEPBAR.LE gsb0, 0x0 ;  /* 0x00008000000079c5 */ /* 0x000fe40000010000 */
[----:B------:R-:W-:Y:S05]  /*1310*/  @!P0 BRA `(.L_x_20) ;  /* 0x0000000000488947 */ /* 0x000fea0003800000 */
[----:B------:R-:W-:-:S04]  /*1320*/  LOP3.LUT R2, R0, 0x1, RZ, 0xfc, !PT ;  /* 0x0000000100027812 */ /* 0x000fc800078efcff */
[----:B------:R-:W-:-:S13]  /*1330*/  ISETP.NE.AND P0, PT, R2, 0x3, PT ;  /* 0x000000030200780c */ /* 0x000fda0003f05270 */
[----:B------:R-:W-:Y:S05]  /*1340*/  @!P0 BRA `(.L_x_21) ;  /* 0x0000000000048947 */ /* 0x000fea0003800000 */
[----:B------:R-:W-:Y:S01]  /*1350*/  BPT.TRAP 0x1 ;  /* 0x000000040000795c */ /* 0x000fe20000300000 */
.L_x_21:
[----:B------:R-:W3:Y:S01]  /*1360*/  S2R R5, SR_CgaCtaId ;  /* 0x0000000000057919 */ /* 0x000ee20000008800 */
[----:B------:R-:W-:Y:S02]  /*1370*/  SHF.R.U32.HI R2, RZ, 0x1, R4 ;  /* 0x00000001ff027819 */ /* 0x000fe40000011604 */
[----:B------:R-:W-:-:S03]  /*1380*/  ISETP.GT.U32.AND P0, PT, R0, 0x1, PT ;  /* 0x000000010000780c */ /* 0x000fc60003f04070 */
[----:B--2---:R-:W-:Y:S01]  /*1390*/  IMAD.WIDE.U32 R2, R2, -0x6db6db6d, RZ ;  /* 0x9249249302027825 */ /* 0x004fe200078e00ff */
[----:B------:R-:W-:-:S04]  /*13a0*/  MOV R2, 0x400 ;  /* 0x0000040000027802 */ /* 0x000fc80000000f00 */
[----:B------:R-:W-:-:S05]  /*13b0*/  SHF.R.U32.HI R3, RZ, 0x2, R3 ;  /* 0x00000002ff037819 */ /* 0x000fca0000011603 */
[----:B------:R-:W-:Y:S01]  /*13c0*/  IMAD R4, R3, -0xe, R4 ;  /* 0xfffffff203047824 */ /* 0x000fe200078e0204 */
[----:B---3--:R-:W-:-:S05]  /*13d0*/  LEA R5, R5, R2, 0x18 ;  /* 0x0000000205057211 */ /* 0x008fca00078ec0ff */
[----:B------:R-:W-:-:S04]  /*13e0*/  IMAD R4, R4, 0x8, R5 ;  /* 0x0000000804047824 */ /* 0x000fc800078e0205 */
[----:B------:R-:W-:-:S05]  /*13f0*/  VIADD R4, R4, 0x38070 ;  /* 0x0003807004047836 */ /* 0x000fca0000000000 */
[----:B------:R-:W-:-:S04]  /*1400*/  PRMT R4, RZ, 0x654, R4 ;  /* 0x00000654ff047816 */ /* 0x000fc80000000004 */
[----:B------:R3:W-:Y:S01]  /*1410*/  SYNCS.ARRIVE.TRANS64.RED.A1T0 RZ, [R4+URZ], RZ ;  /* 0x000000ff04ff79a7 */ /* 0x0007e2000810043f */
[----:B------:R-:W-:Y:S05]  /*1420*/  @P0 BRA `(.L_x_20) ;  /* 0x0000000000040947 */ /* 0x000fea0003800000 */
[----:B------:R-:W-:Y:S01]  /*1430*/  BPT.TRAP 0x1 ;  /* 0x000000040000795c */ /* 0x000fe20000300000 */
.L_x_20:
[----:B--2---:R-:W2:Y:S01]  /*1440*/  S2R R3, SR_TID.X ;  /* 0x0000000000037919 */ /* 0x004ea20000002100 */
[----:B------:R-:W-:Y:S01]  /*1450*/  ULDC.64 UR4, c[0x0][0x280] ;  /* 0x0000a00000047ab9 */ /* 0x000fe20000000a00 */
[----:B------:R-:W4:Y:S01]  /*1460*/  S2R R6, SR_CTAID.Y ;  /* 0x0000000000067919 */ /* 0x000f220000002600 */
[----:B------:R-:W3:Y:S01]  /*1470*/  S2R R15, SR_CTAID.X ;  /* 0x00000000000f7919 */ /* 0x000ee20000002500 */
[----:B--2---:R-:W-:-:S04]  /*1480*/  SHF.R.S32.HI R0, RZ, 0x1f, R3 ;  /* 0x0000001fff007819 */ /* 0x004fc80000011403 */
[----:B------:R-:W-:Y:S01]  /*1490*/  LEA.HI R0, R0, R3, RZ, 0x7 ;  /* 0x0000000300007211 */ /* 0x000fe200078f38ff */
[----:B----4-:R-:W-:-:S03]  /*14a0*/  IMAD.SHL.U32 R6, R6, 0x80, RZ ;  /* 0x0000008006067824 */ /* 0x010fc600078e00ff */
[----:B------:R-:W-:Y:S01]  /*14b0*/  LOP3.LUT R0, R0, 0xffffff80, RZ, 0xc0, !PT ;  /* 0xffffff8000007812 */ /* 0x000fe200078ec0ff */
[----:B---3--:R-:W-:Y:S01]  /*14c0*/  IMAD.SHL.U32 R4, R15, 0x80, RZ ;  /* 0x000000800f047824 */ /* 0x008fe200078e00ff */
[----:B------:R-:W-:-:S03]  /*14d0*/  ISETP.GE.AND P0, PT, R6, UR5, PT ;  /* 0x0000000506007c0c */ /* 0x000fc6000bf06270 */
[----:B------:R-:W-:Y:S01]  /*14e0*/  IMAD.IADD R0, R3, 0x1, -R0 ;  /* 0x0000000103007824 */ /* 0x000fe200078e0a00 */
[----:B------:R-:W-:-:S04]  /*14f0*/  ISETP.GE.OR P0, PT, R4, UR4, P0 ;  /* 0x0000000404007c0c */ /* 0x000fc80008706670 */
[----:B------:R-:W-:-:S04]  /*1500*/  SHF.R.S32.HI R3, RZ, 0x1f, R0 ;  /* 0x0000001fff037819 */ /* 0x000fc80000011400 */
[----:B------:R-:W-:-:S04]  /*1510*/  LEA.HI R2, R3, R0, RZ, 0x2 ;  /* 0x0000000003027211 */ /* 0x000fc800078f10ff */
[--C-:B------:R-:W-:Y:S02]  /*1520*/  SHF.R.S32.HI R10, RZ, 0x2, R2.reuse ;  /* 0x00000002ff0a7819 */ /* 0x100fe40000011402 */
[----:B------:R-:W-:-:S04]  /*1530*/  SHF.R.S32.HI R5, RZ, 0x1f, R2 ;  /* 0x0000001fff057819 */ /* 0x000fc80000011402 */
[----:B------:R-:W-:-:S04]  /*1540*/  LEA.HI R5, R5, R10, RZ, 0x3 ;  /* 0x0000000a05057211 */ /* 0x000fc800078f18ff */
[----:B------:R-:W-:Y:S01]  /*1550*/  LOP3.LUT R11, R5, 0xfffffff8, RZ, 0xc0, !PT ;  /* 0xfffffff8050b7812 */ /* 0x000fe200078ec0ff */
[----:B------:R-:W-:Y:S06]  /*1560*/  @P0 EXIT ;  /* 0x000000000000094d */ /* 0x000fec0003800000 */
[----:B------:R-:W2:Y:S01]  /*1570*/  LDC.64 R16, c[0x0][0x5d0] ;  /* 0x00017400ff107b82 */ /* 0x000ea20000000a00 */
[----:B------:R-:W-:Y:S01]  /*1580*/  IMAD.IADD R10, R10, 0x1, -R11 ;  /* 0x000000010a0a7824 */ /* 0x000fe200078e0a0b */
[----:B------:R-:W-:Y:S02]  /*1590*/  LOP3.LUT R5, R2, 0x7ffffffc, RZ, 0xc0, !PT ;  /* 0x7ffffffc02057812 */ /* 0x000fe400078ec0ff */
[----:B------:R-:W-:Y:S02]  /*15a0*/  LEA.HI R3, R3, R0, RZ, 0x5 ;  /* 0x0000000003037211 */ /* 0x000fe400078f28ff */
[----:B------:R-:W-:Y:S01]  /*15b0*/  SHF.R.S32.HI R11, RZ, 0x1f, R10 ;  /* 0x0000001fff0b7819 */ /* 0x000fe2000001140a */
[----:B------:R-:W-:Y:S01]  /*15c0*/  IMAD.IADD R5, R0, 0x1, -R5 ;  /* 0x0000000100057824 */ /* 0x000fe200078e0a05 */
[----:B------:R-:W-:Y:S02]  /*15d0*/  SHF.R.S32.HI R13, RZ, 0x5, R3 ;  /* 0x00000005ff0d7819 */ /* 0x000fe40000011403 */
[----:B0----5:R-:W-:Y:S01]  /*15e0*/  FSETP.NEU.AND P1, PT, R9, RZ, PT ;  /* 0x000000ff0900720b */ /* 0x021fe20003f2d000 */
[----:B------:R-:W-:-:S02]  /*15f0*/  IMAD.SHL.U32 R7, R5, 0x2, RZ ;  /* 0x0000000205077824 */ /* 0x000fc400078e00ff */
[----:B------:R-:W-:-:S03]  /*1600*/  IMAD.WIDE R2, R15, 0x80, R10 ;  /* 0x000000800f027825 */ /* 0x000fc600078e020a */
[----:B------:R-:W-:Y:S01]  /*1610*/  SHF.R.S32.HI R11, RZ, 0x1f, R7 ;  /* 0x0000001fff0b7819 */ /* 0x000fe20000011407 */
[C---:B------:R-:W-:Y:S01]  /*1620*/  IMAD R5, R13.reuse, -0x10, -R4 ;  /* 0xfffffff00d057824 */ /* 0x040fe200078e0a04 */
[C---:B------:R-:W-:Y:S01]  /*1630*/  IADD3 R4, P0, R6.reuse, R7, RZ ;  /* 0x0000000706047210 */ /* 0x040fe20007f1e0ff */
[----:B------:R-:W-:Y:S01]  /*1640*/  IMAD.WIDE R2, R13, 0x10, R2 ;  /* 0x000000100d027825 */ /* 0x000fe200078e0202 */
[----:B------:R-:W-:Y:S02]  /*1650*/  IADD3 R0, -R7, UR5, -R6 ;  /* 0x0000000507007c10 */ /* 0x000fe4000fffe906 */
[----:B------:R-:W-:Y:S02]  /*1660*/  IADD3 R10, R5, UR4, -R10 ;  /* 0x00000004050a7c10 */ /* 0x000fe4000fffe80a */
[----:B------:R-:W-:Y:S01]  /*1670*/  LEA.HI.X.SX32 R5, R6, R11, 0x1, P0 ;  /* 0x0000000b06057211 */ /* 0x000fe200000f0eff */
[-C--:B--2---:R-:W-:Y:S01]  /*1680*/  IMAD R6, R3, R16.reuse, RZ ;  /* 0x0000001003067224 */ /* 0x084fe200078e02ff */
[----:B------:R-:W-:Y:S01]  /*1690*/  ISETP.GT.AND P2, PT, R10, RZ, PT ;  /* 0x000000ff0a00720c */ /* 0x000fe20003f44270 */
[C---:B------:R-:W-:Y:S01]  /*16a0*/  IMAD.SHL.U32 R21, R16.reuse, 0x8, RZ ;  /* 0x0000000810157824 */ /* 0x040fe200078e00ff */
[----:B------:R-:W-:Y:S01]  /*16b0*/  SHF.L.U64.HI R20, R16, 0x3, R17 ;  /* 0x0000000310147819 */ /* 0x000fe20000010211 */
[----:B------:R-:W-:Y:S01]  /*16c0*/  IMAD.WIDE.U32 R14, R2, R16, R4 ;  /* 0x00000010020e7225 */ /* 0x000fe200078e0004 */
[----:B------:R-:W-:-:S02]  /*16d0*/  SHF.L.U64.HI R11, R16, 0x6, R17 ;  /* 0x00000006100b7819 */ /* 0x000fc40000010211 */
[----:B------:R-:W-:Y:S01]  /*16e0*/  ISETP.GT.AND P0, PT, R0, RZ, P2 ;  /* 0x000000ff0000720c */ /* 0x000fe20001704270 */
[----:B------:R-:W-:Y:S02]  /*16f0*/  IMAD R19, R2, R17, R6 ;  /* 0x0000001102137224 */ /* 0x000fe400078e0206 */
[----:B------:R-:W-:Y:S02]  /*1700*/  IMAD.SHL.U32 R16, R16, 0x40, RZ ;  /* 0x0000004010107824 */ /* 0x000fe400078e00ff */
[----:B------:R-:W-:Y:S01]  /*1710*/  IMAD.IADD R19, R15, 0x1, R19 ;  /* 0x000000010f137824 */ /* 0x000fe200078e0213 */
[----:B------:R-:W-:Y:S07]  /*1720*/  @!P1 BRA `(.L_x_22) ;  /* 0x0000005000dc9947 */ /* 0x000fee0003800000 */
[----:B------:R-:W-:Y:S01]  /*1730*/  ULDC.64 UR6, c[0x0][0x5b0] ;  /* 0x00016c0000067ab9 */ /* 0x000fe20000000a00 */
[----:B------:R-:W-:Y:S01]  /*1740*/  ULDC.64 UR8, c[0x0][0x5a8] ;  /* 0x00016a0000087ab9 */ /* 0x000fe20000000a00 */
[----:B------:R-:W-:Y:S01]  /*1750*/  IMAD R17, R3, UR6, RZ ;  /* 0x0000000603117c24 */ /* 0x000fe2000f8e02ff */
[----:B------:R-:W-:Y:S01]  /*1760*/  ULDC.64 UR4, c[0x0][0x5c8] ;  /* 0x0001720000047ab9 */ /* 0x000fe20000000a00 */
[----:B------:R-:W-:-:S04]  /*1770*/  IMAD.WIDE.U32 R6, R2, UR6, R4 ;  /* 0x0000000602067c25 */ /* 0x000fc8000f8e0004 */
[----:B------:R-:W-:Y:S01]  /*1780*/  IMAD R17, R2, UR7, R17 ;  /* 0x0000000702117c24 */ /* 0x000fe2000f8e0211 */
[----:B------:R-:W-:-:S03]  /*1790*/  LEA R12, P1, R6, UR8, 0x1 ;  /* 0x00000008060c7c11 */ /* 0x000fc6000f8208ff */
[----:B------:R-:W-:-:S05]  /*17a0*/  IMAD.IADD R7, R7, 0x1, R17 ;  /* 0x0000000107077824 */ /* 0x000fca00078e0211 */
[----:B------:R-:W-:-:S05]  /*17b0*/  LEA.HI.X R13, R6, UR9, R7, 0x1, P1 ;  /* 0x00000009060d7c11 */ /* 0x000fca00088f0c07 */
[----:B------:R-:W2:Y:S01]  /*17c0*/  @P0 LDG.E.LTC128B.U16 R15, desc[UR12][R12.64] ;  /* 0x0000000c0c0f0981 */ /* 0x000ea2000c1e1520 */
[----:B------:R-:W-:Y:S01]  /*17d0*/  ISETP.GT.AND P1, PT, R0, 0x1, P2 ;  /* 0x000000010000780c */ /* 0x000fe20001724270 */
[----:B------:R-:W-:Y:S01]  /*17e0*/  BSSY B0, `(.L_x_23) ;  /* 0x000000b000007945 */ /* 0x000fe20003800000 */
[----:B--2---:R-:W-:-:S04]  /*17f0*/  IMAD.U32 R6, R15, 0x10000, RZ ;  /* 0x000100000f067824 */ /* 0x004fc800078e00ff */
[----:B------:R-:W-:Y:S01]  /*1800*/  FMUL R7, R6, R9 ;  /* 0x0000000906077220 */ /* 0x000fe20000400000 */
[----:B------:R-:W-:-:S03]  /*1810*/  LEA R6, P3, R14, UR4, 0x1 ;  /* 0x000000040e067c11 */ /* 0x000fc6000f8608ff */
[----:B-1----:R-:W-:Y:S01]  /*1820*/  FFMA R7, R88, R8, R7 ;  /* 0x0000000858077223 */ /* 0x002fe20000000007 */
[----:B------:R-:W-:-:S04]  /*1830*/  PRMT R88, R15, 0x7610, R88 ;  /* 0x000076100f587816 */ /* 0x000fc80000000058 */
[----:B------:R-:W-:Y:S02]  /*1840*/  F2FP.BF16.F32.PACK_AB R18, RZ, R7 ;  /* 0x00000007ff12723e */ /* 0x000fe400000010ff */
[----:B------:R-:W-:-:S05]  /*1850*/  LEA.HI.X R7, R14, UR5, R19, 0x1, P3 ;  /* 0x000000050e077c11 */ /* 0x000fca00098f0c13 */
[----:B------:R0:W-:Y:S01]  /*1860*/  @P0 STG.E.U16 desc[UR12][R6.64], R18 ;  /* 0x0000001206000986 */ /* 0x0001e2000c10150c */
[----:B------:R-:W-:Y:S05]  /*1870*/  @!P1 BRA `(.L_x_24) ;  /* 0x0000000000049947 */ /* 0x000fea0003800000 */
[----:B------:R1:W5:Y:S02]  /*1880*/  LDG.E.LTC128B.U16 R88, desc[UR12][R12.64+0x2] ;  /* 0x0000020c0c587981 */ /* 0x000364000c1e1520 */
.L_x_24:
[----:B------:R-:W-:Y:S05]  /*1890*/  BSYNC B0 ;  /* 0x0000000000007941 */ /* 0x000fea0003800000 */
.L_x_23:
[----:B------:R-:W-:Y:S01]  /*18a0*/  USHF.L.U32 UR4, UR6, 0x3, URZ ;  /* 0x0000000306047899 */ /* 0x000fe2000800063f */
[----:B0----5:R-:W-:Y:S01]  /*18b0*/  IMAD.U32 R18, R88, 0x10000, RZ ;  /* 0x0001000058127824 */ /* 0x021fe200078e00ff */
[----:B------:R-:W-:Y:S01]  /*18c0*/  USHF.L.U64.HI UR5, UR6, 0x3, UR7 ;  /* 0x0000000306057899 */ /* 0x000fe20008010207 */
[----:B------:R-:W-:Y:S02]  /*18d0*/  ISETP.GT.AND P0, PT, R10, 0x8, PT ;  /* 0x000000080a00780c */ /* 0x000fe40003f04270 */
[----:B------:R-:W-:Y:S01]  /*18e0*/  FMUL R22, R18, R9 ;  /* 0x0000000912167220 */ /* 0x000fe20000400000 */
[----:B------:R-:W-:Y:S01]  /*18f0*/  IMAD.U32 R14, RZ, RZ, UR4 ;  /* 0x00000004ff0e7e24 */ /* 0x000fe2000f8e00ff */
[----:B------:R-:W-:Y:S01]  /*1900*/  ISETP.GT.AND P3, PT, R0, RZ, P0 ;  /* 0x000000ff0000720c */ /* 0x000fe20000764270 */
[----:B------:R-:W-:Y:S02]  /*1910*/  IMAD.U32 R15, RZ, RZ, UR5 ;  /* 0x00000005ff0f7e24 */ /* 0x000fe4000f8e00ff */
[----:B------:R-:W-:Y:S01]  /*1920*/  FFMA R22, R89, R8, R22 ;  /* 0x0000000859167223 */ /* 0x000fe20000000016 */
[----:B------:R-:W-:-:S04]  /*1930*/  IMAD.WIDE.U32 R18, R2, UR6, R14 ;  /* 0x0000000602127c25 */ /* 0x000fc8000f8e000e */
[----:B------:R-:W-:Y:S02]  /*1940*/  F2FP.BF16.F32.PACK_AB R89, RZ, R22 ;  /* 0x00000016ff59723e */ /* 0x000fe400000010ff */
[----:B------:R-:W-:-:S03]  /*1950*/  IADD3 R23, P4, R4, R18, RZ ;  /* 0x0000001204177210 */ /* 0x000fc60007f9e0ff */
[----:B------:R0:W-:Y:S01]  /*1960*/  @P1 STG.E.U16 desc[UR12][R6.64+0x2], R89 ;  /* 0x0000025906001986 */ /* 0x0001e2000c10150c */
[----:B------:R-:W-:Y:S02]  /*1970*/  IADD3.X R22, R5, R17, R19, P4, !PT ;  /* 0x0000001105167210 */ /* 0x000fe400027fe413 */
[----:B------:R-:W-:-:S04]  /*1980*/  LEA R18, P4, R23, UR8, 0x1 ;  /* 0x0000000817127c11 */ /* 0x000fc8000f8808ff */
[----:B------:R-:W-:-:S05]  /*1990*/  LEA.HI.X R19, R23, UR9, R22, 0x1, P4 ;  /* 0x0000000917137c11 */ /* 0x000fca000a0f0c16 */
[----:B------:R-:W2:Y:S01]  /*19a0*/  @P3 LDG.E.LTC128B.U16 R88, desc[UR12][R18.64] ;  /* 0x0000000c12583981 */ /* 0x000ea2000c1e1520 */
[C---:B------:R-:W-:Y:S01]  /*19b0*/  IMAD.SHL.U32 R17, R21.reuse, 0x2, RZ ;  /* 0x0000000215117824 */ /* 0x040fe200078e00ff */
[----:B------:R-:W-:Y:S01]  /*19c0*/  SHF.L.U64.HI R21, R21, 0x1, R20 ;  /* 0x0000000115157819 */ /* 0x000fe20000010214 */
[----:B------:R-:W-:Y:S01]  /*19d0*/  BSSY B0, `(.L_x_25) ;  /* 0x000000b000007945 */ /* 0x000fe20003800000 */
[----:B------:R-:W-:Y:S01]  /*19e0*/  ISETP.GT.AND P1, PT, R0, 0x1, P0 ;  /* 0x000000010000780c */ /* 0x000fe20000724270 */
[----:B--2---:R-:W-:-:S04]  /*19f0*/  IMAD.U32 R22, R88, 0x10000, RZ ;  /* 0x0001000058167824 */ /* 0x004fc800078e00ff */
[----:B------:R-:W-:Y:S01]  /*1a00*/  FMUL R23, R22, R9 ;  /* 0x0000000916177220 */ /* 0x000fe20000400000 */
[----:B------:R-:W-:-:S03]  /*1a10*/  IADD3 R22, P4, R17, R6, RZ ;  /* 0x0000000611167210 */ /* 0x000fc60007f9e0ff */
[----:B------:R-:W-:-:S05]  /*1a20*/  FFMA R23, R90, R8, R23 ;  /* 0x000000085a177223 */ /* 0x000fca0000000017 */
[----:B------:R-:W-:Y:S01]  /*1a30*/  F2FP.BF16.F32.PACK_AB R20, RZ, R23 ;  /* 0x00000017ff14723e */ /* 0x000fe200000010ff */
[----:B------:R-:W-:-:S05]  /*1a40*/  IMAD.X R23, R21, 0x1, R7, P4 ;  /* 0x0000000115177824 */ /* 0x000fca00020e0607 */
[----:B------:R0:W-:Y:S01]  /*1a50*/  @P3 STG.E.U16 desc[UR12][R22.64], R20 ;  /* 0x0000001416003986 */ /* 0x0001e2000c10150c */
[----:B------:R-:W-:Y:S05]  /*1a60*/  @!P1 BRA `(.L_x_26) ;  /* 0x0000000000049947 */ /* 0x000fea0003800000 */
[----:B------:R2:W5:Y:S02]  /*1a70*/  LDG.E.LTC128B.U16 R88, desc[UR12][R18.64+0x2] ;  /* 0x0000020c12587981 */ /* 0x000564000c1e1520 */
.L_x_26:
[----:B------:R-:W-:Y:S05]  /*1a80*/  BSYNC B0 ;  /* 0x0000000000007941 */ /* 0x000fea0003800000 */
.L_x_25:
[----:B0----5:R-:W-:Y:S01]  /*1a90*/  IMAD.U32 R20, R88, 0x10000, RZ ;  /* 0x0001000058147824 */ /* 0x021fe200078e00ff */
[----:B------:R-:W-:Y:S01]  /*1aa0*/  ISETP.GT.AND P3, PT, R0, 0x8, P2 ;  /* 0x000000080000780c */ /* 0x000fe20001764270 */
[----:B------:R-:W-:Y:S02]  /*1ab0*/  BSSY B0, `(.L_x_27) ;  /* 0x0000007000007945 */ /* 0x000fe40003800000 */
[----:B------:R-:W-:-:S04]  /*1ac0*/  FMUL R20, R20, R9 ;  /* 0x0000000914147220 */ /* 0x000fc80000400000 */
[----:B------:R-:W-:-:S05]  /*1ad0*/  FFMA R20, R91, R8, R20 ;  /* 0x000000085b147223 */ /* 0x000fca0000000014 */
[----:B------:R-:W-:-:S05]  /*1ae0*/  F2FP.BF16.F32.PACK_AB R20, RZ, R20 ;  /* 0x00000014ff14723e */ /* 0x000fca00000010ff */
[----:B------:R0:W-:Y:S01]  /*1af0*/  @P1 STG.E.U16 desc[UR12][R22.64+0x2], R20 ;  /* 0x0000021416001986 */ /* 0x0001e2000c10150c */
[----:B------:R-:W-:Y:S05]  /*1b00*/  @!P3 BRA `(.L_x_28) ;  /* 0x000000000004b947 */ /* 0x000fea0003800000 */
[----:B------:R3:W5:Y:S02]  /*1b10*/  LDG.E.LTC128B.U16 R88, desc[UR12][R12.64+0x10] ;  /* 0x0000100c0c587981 */ /* 0x000764000c1e1520 */
.L_x_28:
[----:B------:R-:W-:Y:S05]  /*1b20*/  BSYNC B0 ;  /* 0x0000000000007941 */ /* 0x000fea0003800000 */
.L_x_27:
        /* <DEDUP_REMOVED lines=9> */
.L_x_30:
[----:B------:R-:W-:Y:S05]  /*1bc0*/  BSYNC B0 ;  /* 0x0000000000007941 */ /* 0x000fea0003800000 */
.L_x_29:
[----:B-----5:R-:W-:Y:S01]  /*1bd0*/  IMAD.U32 R20, R88, 0x10000, RZ ;  /* 0x0001000058147824 */ /* 0x020fe200078e00ff */
        /* <DEDUP_REMOVED lines=8> */
.L_x_32:
[----:B------:R-:W-:Y:S05]  /*1c60*/  BSYNC B0 ;  /* 0x0000000000007941 */ /* 0x000fea0003800000 */
.L_x_31:
        /* <DEDUP_REMOVED lines=9> */
.L_x_34:
[----:B------:R-:W-:Y:S05]  /*1d00*/  BSYNC B0 ;  /* 0x0000000000007941 */ /* 0x000fea0003800000 */
.L_x_33:
        /* <DEDUP_REMOVED lines=9> */
.L_x_36:
[----:B------:R-:W-:Y:S05]  /*1da0*/  BSYNC B0 ;  /* 0x0000000000007941 */ /* 0x000fea0003800000 */
.L_x_35:
        /* <DEDUP_REMOVED lines=9> */
.L_x_38:
[----:B------:R-:W-:Y:S05]  /*1e40*/  BSYNC B0 ;  /* 0x0000000000007941 */ /* 0x000fea0003800000 */
.L_x_37:
        /* <DEDUP_REMOVED lines=9> */
.L_x_40:
[----:B------:R-:W-:Y:S05]  /*1ee0*/  BSYNC B0 ;  /* 0x0000000000007941 */ /* 0x000fea0003800000 */
.L_x_39:
        /* <DEDUP_REMOVED lines=9> */
.L_x_42:
[----:B------:R-:W-:Y:S05]  /*1f80*/  BSYNC B0 ;  /* 0x0000000000007941 */ /* 0x000fea0003800000 */
.L_x_41:
        /* <DEDUP_REMOVED lines=9> */
.L_x_44:
[----:B------:R-:W-:Y:S05]  /*2020*/  BSYNC B0 ;  /* 0x0000000000007941 */ /* 0x000fea0003800000 */
.L_x_43:
        /* <DEDUP_REMOVED lines=9> */
.L_x_46:
[----:B------:R-:W-:Y:S05]  /*20c0*/  BSYNC B0 ;  /* 0x0000000000007941 */ /* 0x000fea0003800000 */
.L_x_45:
        /* <DEDUP_REMOVED lines=9> */
.L_x_48:
[----:B------:R-:W-:Y:S05]  /*2160*/  BSYNC B0 ;  /* 0x0000000000007941 */ /* 0x000fea0003800000 */
.L_x_47:
        /* <DEDUP_REMOVED lines=9> */
.L_x_50:
[----:B------:R-:W-:Y:S05]  /*2200*/  BSYNC B0 ;  /* 0x0000000000007941 */ /* 0x000fea0003800000 */
.L_x_49:
        /* <DEDUP_REMOVED lines=9> */
.L_x_52:
[----:B------:R-:W-:Y:S05]  /*22a0*/  BSYNC B0 ;  /* 0x0000000000007941 */ /* 0x000fea0003800000 */
.L_x_51:
        /* <DEDUP_REMOVED lines=9> */
.L_x_54:
[----:B------:R-:W-:Y:S05]  /*2340*/  BSYNC B0 ;  /* 0x0000000000007941 */ /* 0x000fea0003800000 */
.L_x_53:
        /* <DEDUP_REMOVED lines=9> */
.L_x_56:
[----:B------:R-:W-:Y:S05]  /*23e0*/  BSYNC B0 ;  /* 0x0000000000007941 */ /* 0x000fea0003800000 */
.L_x_55:
        /* <DEDUP_REMOVED lines=9> */
.L_x_58:
[----:B------:R-:W-:Y:S05]  /*2480*/  BSYNC B0 ;  /* 0x0000000000007941 */ /* 0x000fea0003800000 */
.L_x_57:
        /* <DEDUP_REMOVED lines=9> */
.L_x_60:
[----:B------:R-:W-:Y:S05]  /*2520*/  BSYNC B0 ;  /* 0x0000000000007941 */ /* 0x000fea0003800000 */
.L_x_59:
        /* <DEDUP_REMOVED lines=9> */
.L_x_62:
[----:B------:R-:W-:Y:S05]  /*25c0*/  BSYNC B0 ;  /* 0x0000000000007941 */ /* 0x000fea0003800000 */
.L_x_61:
        /* <DEDUP_REMOVED lines=9> */
.L_x_64:
[----:B------:R-:W-:Y:S05]  /*2660*/  BSYNC B0 ;  /* 0x0000000000007941 */ /* 0x000fea0003800000 */
.L_x_63:
        /* <DEDUP_REMOVED lines=9> */
.L_x_66:
[----:B------:R-:W-:Y:S05]  /*2700*/  BSYNC B0 ;  /* 0x0000000000007941 */ /* 0x000fea0003800000 */
.L_x_65:
        /* <DEDUP_REMOVED lines=9> */
.L_x_68:
[----:B------:R-:W-:Y:S05]  /*27a0*/  BSYNC B0 ;  /* 0x0000000000007941 */ /* 0x000fea0003800000 */
.L_x_67:
        /* <DEDUP_REMOVED lines=9> */
.L_x_70:
[----:B------:R-:W-:Y:S05]  /*2840*/  BSYNC B0 ;  /* 0x0000000000007941 */ /* 0x000fea0003800000 */
.L_x_69:
        /* <DEDUP_REMOVED lines=9> */
.L_x_72:
[----:B------:R-:W-:Y:S05]  /*28e0*/  BSYNC B0 ;  /* 0x0000000000007941 */ /* 0x000fea0003800000 */
.L_x_71:
        /* <DEDUP_REMOVED lines=9> */
.L_x_74:
[----:B------:R-:W-:Y:S05]  /*2980*/  BSYNC B0 ;  /* 0x0000000000007941 */ /* 0x000fea0003800000 */
.L_x_73:
        /* <DEDUP_REMOVED lines=9> */
.L_x_76:
[----:B------:R-:W-:Y:S05]  /*2a20*/  BSYNC B0 ;  /* 0x0000000000007941 */ /* 0x000fea0003800000 */
.L_x_75:
        /* <DEDUP_REMOVED lines=9> */
.L_x_78:
[----:B------:R-:W-:Y:S05]  /*2ac0*/  BSYNC B0 ;  /* 0x0000000000007941 */ /* 0x000fea0003800000 */
.L_x_77:
        /* <DEDUP_REMOVED lines=9> */
.L_x_80:
[----:B------:R-:W-:Y:S05]  /*2b60*/  BSYNC B0 ;  /* 0x0000000000007941 */ /* 0x000fea0003800000 */
.L_x_79:
        /* <DEDUP_REMOVED lines=9> */
.L_x_82:
[----:B------:R-:W-:Y:S05]  /*2c00*/  BSYNC B0 ;  /* 0x0000000000007941 */ /* 0x000fea0003800000 */
.L_x_81:
        /* <DEDUP_REMOVED lines=9> */
.L_x_84:
[----:B------:R-:W-:Y:S05]  /*2ca0*/  BSYNC B0 ;  /* 0x0000000000007941 */ /* 0x000fea0003800000 */
.L_x_83:
        /* <DEDUP_REMOVED lines=9> */
.L_x_86:
[----:B------:R-:W-:Y:S05]  /*2d40*/  BSYNC B0 ;  /* 0x0000000000007941 */ /* 0x000fea0003800000 */
.L_x_85:
        /* <DEDUP_REMOVED lines=9> */
.L_x_88:
[----:B------:R-:W-:Y:S05]  /*2de0*/  BSYNC B0 ;  /* 0x0000000000007941 */ /* 0x000fea0003800000 */
.L_x_87:
        /* <DEDUP_REMOVED lines=9> */
.L_x_90:
[----:B------:R-:W-:Y:S05]  /*2e80*/  BSYNC B0 ;  /* 0x0000000000007941 */ /* 0x000fea0003800000 */
.L_x_89:
        /* <DEDUP_REMOVED lines=9> */
.L_x_92:
[----:B------:R-:W-:Y:S05]  /*2f20*/  BSYNC B0 ;  /* 0x0000000000007941 */ /* 0x000fea0003800000 */
.L_x_91:
        /* <DEDUP_REMOVED lines=9> */
.L_x_94:
[----:B------:R-:W-:Y:S05]  /*2fc0*/  BSYNC B0 ;  /* 0x0000000000007941 */ /* 0x000fea0003800000 */
.L_x_93:
        /* <DEDUP_REMOVED lines=9> */
.L_x_96:
[----:B------:R-:W-:Y:S05]  /*3060*/  BSYNC B0 ;  /* 0x0000000000007941 */ /* 0x000fea0003800000 */
.L_x_95:
        /* <DEDUP_REMOVED lines=9> */
.L_x_98:
[----:B------:R-:W-:Y:S05]  /*3100*/  BSYNC B0 ;  /* 0x0000000000007941 */ /* 0x000fea0003800000 */
.L_x_97:
        /* <DEDUP_REMOVED lines=9> */
.L_x_100:
[----:B------:R-:W-:Y:S05]  /*31a0*/  BSYNC B0 ;  /* 0x0000000000007941 */ /* 0x000fea0003800000 */
.L_x_99:
        /* <DEDUP_REMOVED lines=9> */
.L_x_102:
[----:B------:R-:W-:Y:S05]  /*3240*/  BSYNC B0 ;  /* 0x0000000000007941 */ /* 0x000fea0003800000 */
.L_x_101:
        /* <DEDUP_REMOVED lines=9> */
.L_x_104:
[----:B------:R-:W-:Y:S05]  /*32e0*/  BSYNC B0 ;  /* 0x0000000000007941 */ /* 0x000fea0003800000 */
.L_x_103:
        /* <DEDUP_REMOVED lines=9> */
.L_x_106:
[----:B------:R-:W-:Y:S05]  /*3380*/  BSYNC B0 ;  /* 0x0000000000007941 */ /* 0x000fea0003800000 */
.L_x_105:
        /* <DEDUP_REMOVED lines=9> */
.L_x_108:
[----:B------:R-:W-:Y:S05]  /*3420*/  BSYNC B0 ;  /* 0x0000000000007941 */ /* 0x000fea0003800000 */
.L_x_107:
        /* <DEDUP_REMOVED lines=9> */
.L_x_110:
[----:B------:R-:W-:Y:S05]  /*34c0*/  BSYNC B0 ;  /* 0x0000000000007941 */ /* 0x000fea0003800000 */
.L_x_109:
        /* <DEDUP_REMOVED lines=9> */
.L_x_112:
[----:B------:R-:W-:Y:S05]  /*3560*/  BSYNC B0 ;  /* 0x0000000000007941 */ /* 0x000fea0003800000 */
.L_x_111:
        /* <DEDUP_REMOVED lines=9> */
.L_x_114:
[----:B------:R-:W-:Y:S05]  /*3600*/  BSYNC B0 ;  /* 0x0000000000007941 */ /* 0x000fea0003800000 */
.L_x_113:
        /* <DEDUP_REMOVED lines=9> */
.L_x_116:
[----:B------:R-:W-:Y:S05]  /*36a0*/  BSYNC B0 ;  /* 0x0000000000007941 */ /* 0x000fea0003800000 */
.L_x_115:
        /* <DEDUP_REMOVED lines=9> */
.L_x_118:
[----:B------:R-:W-:Y:S05]  /*3740*/  BSYNC B0 ;  /* 0x0000000000007941 */ /* 0x000fea0003800000 */
.L_x_117:
        /* <DEDUP_REMOVED lines=9> */
.L_x_120:
[----:B------:R-:W-:Y:S05]  /*37e0*/  BSYNC B0 ;  /* 0x0000000000007941 */ /* 0x000fea0003800000 */
.L_x_119:
        /* <DEDUP_REMOVED lines=9> */
.L_x_122:
[----:B------:R-:W-:Y:S05]  /*3880*/  BSYNC B0 ;  /* 0x0000000000007941 */ /* 0x000fea0003800000 */
.L_x_121:
        /* <DEDUP_REMOVED lines=9> */
.L_x_124:
[----:B------:R-:W-:Y:S05]  /*3920*/  BSYNC B0 ;  /* 0x0000000000007941 */ /* 0x000fea0003800000 */
.L_x_123:
        /* <DEDUP_REMOVED lines=9> */
.L_x_126:
[----:B------:R-:W-:Y:S05]  /*39c0*/  BSYNC B0 ;  /* 0x0000000000007941 */ /* 0x000fea0003800000 */
.L_x_125:
        /* <DEDUP_REMOVED lines=9> */
.L_x_128:
[----:B------:R-:W-:Y:S05]  /*3a60*/  BSYNC B0 ;  /* 0x0000000000007941 */ /* 0x000fea0003800000 */
.L_x_127:
        /* <DEDUP_REMOVED lines=9> */
.L_x_130:
[----:B------:R-:W-:Y:S05]  /*3b00*/  BSYNC B0 ;  /* 0x0000000000007941 */ /* 0x000fea0003800000 */
.L_x_129:
        /* <DEDUP_REMOVED lines=9> */
.L_x_132:
[----:B------:R-:W-:Y:S05]  /*3ba0*/  BSYNC B0 ;  /* 0x0000000000007941 */ /* 0x000fea0003800000 */
.L_x_131:
        /* <DEDUP_REMOVED lines=9> */
.L_x_134:
[----:B------:R-:W-:Y:S05]  /*3c40*/  BSYNC B0 ;  /* 0x0000000000007941 */ /* 0x000fea0003800000 */
.L_x_133:
        /* <DEDUP_REMOVED lines=9> */
.L_x_136:
[----:B------:R-:W-:Y:S05]  /*3ce0*/  BSYNC B0 ;  /* 0x0000000000007941 */ /* 0x000fea0003800000 */
.L_x_135:
        /* <DEDUP_REMOVED lines=9> */
.L_x_138:
[----:B------:R-:W-:Y:S05]  /*3d80*/  BSYNC B0 ;  /* 0x0000000000007941 */ /* 0x000fea0003800000 */
.L_x_137:
        /* <DEDUP_REMOVED lines=9> */
.L_x_140:
[----:B------:R-:W-:Y:S05]  /*3e20*/  BSYNC B0 ;  /* 0x0000000000007941 */ /* 0x000fea0003800000 */
.L_x_139:
        /* <DEDUP_REMOVED lines=9> */
.L_x_142:
[----:B------:R-:W-:Y:S05]  /*3ec0*/  BSYNC B0 ;  /* 0x0000000000007941 */ /* 0x000fea0003800000 */
.L_x_141:
[----:B01-345:R-:W-:Y:S01]  /*3ed0*/  IMAD.U32 R12, R88, 0x10000, RZ ;  /* 0x00010000580c7824 */ /* 0x03bfe200078e00ff */
        /* <DEDUP_REMOVED lines=8> */
.L_x_144:
[----:B------:R-:W-:Y:S05]  /*3f60*/  BSYNC B0 ;  /* 0x0000000000007941 */ /* 0x000fea0003800000 */
.L_x_143:
[----:B0----5:R-:W-:Y:S01]  /*3f70*/  IMAD.U32 R12, R88, 0x10000, RZ ;  /* 0x00010000580c7824 */ /* 0x021fe200078e00ff */
[----:B------:R-:W-:Y:S01]  /*3f80*/  ISETP.GT.AND P1, PT, R0, 0x79, P0 ;  /* 0x000000790000780c */ /* 0x000fe20000724270 */
[----:B------:R-:W-:Y:S01]  /*3f90*/  BSSY B0, `(.L_x_145) ;  /* 0x000000b000007945 */ /* 0x000fe20003800000 */
[----:B------:R-:W-:Y:S01]  /*3fa0*/  IADD3 R91, P0, R2, 0x40, RZ ;  /* 0x00000040025b7810 */ /* 0x000fe20007f1e0ff */
[----:B------:R-:W-:Y:S01]  /*3fb0*/  FMUL R13, R12, R9 ;  /* 0x000000090c0d7220 */ /* 0x000fe20000400000 */
[----:B------:R-:W-:-:S03]  /*3fc0*/  @P3 IMAD.MOV.U32 R12, RZ, RZ, R22 ;  /* 0x000000ffff0c3224 */ /* 0x000fc600078e0016 */
[----:B------:R-:W-:-:S05]  /*3fd0*/  FFMA R13, R150, R8, R13 ;  /* 0x00000008960d7223 */ /* 0x000fca000000000d */
[----:B------:R-:W-:-:S04]  /*3fe0*/  F2FP.BF16.F32.PACK_AB R13, RZ, R13 ;  /* 0x0000000dff0d723e */ /* 0x000fc800000010ff */
[----:B------:R-:W-:Y:S01]  /*3ff0*/  PRMT R20, R13, 0x7610, R20 ;  /* 0x000076100d147816 */ /* 0x000fe20000000014 */
[----:B------:R-:W-:-:S05]  /*4000*/  @P3 IMAD.MOV.U32 R13, RZ, RZ, R23 ;  /* 0x000000ffff0d3224 */ /* 0x000fca00078e0017 */
[----:B------:R0:W-:Y:S01]  /*4010*/  @P3 STG.E.U16 desc[UR12][R12.64+0xf0], R20 ;  /* 0x0000f0140c003986 */ /* 0x0001e2000c10150c */
[----:B------:R-:W-:Y:S05]  /*4020*/  @!P1 BRA `(.L_x_146) ;  /* 0x0000000000049947 */ /* 0x000fea0003800000 */
[----:B------:R3:W5:Y:S02]  /*4030*/  LDG.E.LTC128B.U16 R88, desc[UR12][R18.64+0xf2] ;  /* 0x0000f20c12587981 */ /* 0x000764000c1e1520 */
.L_x_146:
[----:B------:R-:W-:Y:S05]  /*4040*/  BSYNC B0 ;  /* 0x0000000000007941 */ /* 0x000fea0003800000 */
.L_x_145:
[----:B-----5:R-:W-:Y:S02]  /*4050*/  IMAD.U32 R2, R88, 0x10000, RZ ;  /* 0x0001000058027824 */ /* 0x020fe400078e00ff */
[----:B------:R-:W-:Y:S01]  /*4060*/  IMAD.X R3, RZ, RZ, R3, P0 ;  /* 0x000000ffff037224 */ /* 0x000fe200000e0603 */
[----:B------:R-:W-:Y:S01]  /*4070*/  ISETP.GT.AND P0, PT, R10, 0x40, PT ;  /* 0x000000400a00780c */ /* 0x000fe20003f04270 */
[----:B------:R-:W-:Y:S01]  /*4080*/  FMUL R2, R2, R9 ;  /* 0x0000000902027220 */ /* 0x000fe20000400000 */
[----:B0-----:R-:W-:Y:S02]  /*4090*/  IMAD.WIDE.U32 R12, R91, UR6, R4 ;  /* 0x000000065b0c7c25 */ /* 0x001fe4000f8e0004 */
[----:B------:R-:W-:Y:S02]  /*40a0*/  ISETP.GT.AND P3, PT, R0, RZ, P0 ;  /* 0x000000ff0000720c */ /* 0x000fe40000764270 */
[----:B------:R-:W-:Y:S01]  /*40b0*/  FFMA R2, R151, R8, R2 ;  /* 0x0000000897027223 */ /* 0x000fe20000000002 */
[----:B-123--:R-:W-:-:S04]  /*40c0*/  IMAD R18, R3, UR6, RZ ;  /* 0x0000000603127c24 */ /* 0x00efc8000f8e02ff */
[----:B------:R-:W-:Y:S01]  /*40d0*/  IMAD R93, R91, UR7, R18 ;  /* 0x000000075b5d7c24 */ /* 0x000fe2000f8e0212 */
[----:B------:R-:W-:Y:S02]  /*40e0*/  F2FP.BF16.F32.PACK_AB R18, RZ, R2 ;  /* 0x00000002ff12723e */ /* 0x000fe400000010ff */
[C---:B------:R-:W-:Y:S01]  /*40f0*/  LEA R2, P2, R12.reuse, UR8, 0x1 ;  /* 0x000000080c027c11 */ /* 0x040fe2000f8408ff */
[----:B------:R-:W-:Y:S02]  /*4100*/  IMAD.IADD R3, R13, 0x1, R93 ;  /* 0x000000010d037824 */ /* 0x000fe400078e025d */
[----:B------:R0:W-:Y:S03]  /*4110*/  @P1 STG.E.U16 desc[UR12][R22.64+0xf2], R18 ;  /* 0x0000f21216001986 */ /* 0x0001e6000c10150c */
        /* <DEDUP_REMOVED lines=15> */
.L_x_148:
[----:B------:R-:W-:Y:S05]  /*4210*/  BSYNC B0 ;  /* 0x0000000000007941 */ /* 0x000fea0003800000 */
.L_x_147:
[----:B------:R-:W-:Y:S01]  /*4220*/  IMAD.WIDE.U32 R14, R91, UR6, R14 ;  /* 0x000000065b0e7c25 */ /* 0x000fe2000f8e000e */
[----:B------:R-:W-:Y:S01]  /*4230*/  ISETP.GT.AND P1, PT, R10, 0x48, PT ;  /* 0x000000480a00780c */ /* 0x000fe20003f24270 */
[----:B------:R-:W-:Y:S02]  /*4240*/  BSSY B0, `(.L_x_149) ;  /* 0x000000f000007945 */ /* 0x000fe40003800000 */
[----:B-----5:R-:W-:Y:S01]  /*4250*/  IMAD.U32 R16, R88, 0x10000, RZ ;  /* 0x0001000058107824 */ /* 0x020fe200078e00ff */
[----:B0-----:R-:W-:Y:S01]  /*4260*/  IADD3 R11, P3, R4, R14, RZ ;  /* 0x0000000e040b7210 */ /* 0x001fe20007f7e0ff */
[----:B------:R-:W-:Y:S02]  /*4270*/  @P2 IMAD.MOV.U32 R10, RZ, RZ, R12 ;  /* 0x000000ffff0a2224 */ /* 0x000fe400078e000c */
[----:B------:R-:W-:Y:S01]  /*4280*/  FMUL R16, R16, R9 ;  /* 0x0000000910107220 */ /* 0x000fe20000400000 */
[----:B------:R-:W-:Y:S02]  /*4290*/  IADD3.X R14, R5, R93, R15, P3, !PT ;  /* 0x0000005d050e7210 */ /* 0x000fe40001ffe40f */
[----:B------:R-:W-:Y:S01]  /*42a0*/  LEA R4, P4, R11, UR8, 0x1 ;  /* 0x000000080b047c11 */ /* 0x000fe2000f8808ff */
[----:B------:R-:W-:Y:S01]  /*42b0*/  FFMA R16, R25, R8, R16 ;  /* 0x0000000819107223 */ /* 0x000fe20000000010 */
[----:B------:R-:W-:-:S02]  /*42c0*/  ISETP.GT.AND P3, PT, R0, RZ, P1 ;  /* 0x000000ff0000720c */ /* 0x000fc40000f64270 */
[----:B------:R-:W-:Y:S01]  /*42d0*/  LEA.HI.X R5, R11, UR9, R14, 0x1, P4 ;  /* 0x000000090b057c11 */ /* 0x000fe2000a0f0c0e */
[----:B------:R-:W-:Y:S01]  /*42e0*/  @P2 IMAD.MOV.U32 R11, RZ, RZ, R13 ;  /* 0x000000ffff0b2224 */ /* 0x000fe200078e000d */
[----:B------:R-:W-:-:S05]  /*42f0*/  F2FP.BF16.F32.PACK_AB R16, RZ, R16 ;  /* 0x00000010ff10723e */ /* 0x000fca00000010ff */
[----:B------:R0:W-:Y:S04]  /*4300*/  @P2 STG.E.U16 desc[UR12][R10.64+0x2], R16 ;  /* 0x000002100a002986 */ /* 0x0001e8000c10150c */
[----:B------:R-:W-:Y:S05]  /*4310*/  @!P3 BRA `(.L_x_150) ;  /* 0x000000000004b947 */ /* 0x000fea0003800000 */
[----:B------:R2:W5:Y:S02]  /*4320*/  LDG.E.LTC128B.U16 R88, desc[UR12][R4.64] ;  /* 0x0000000c04587981 */ /* 0x000564000c1e1520 */
.L_x_150:
[----:B------:R-:W-:Y:S05]  /*4330*/  BSYNC B0 ;  /* 0x0000000000007941 */ /* 0x000fea0003800000 */
.L_x_149:
[----:B0----5:R-:W-:Y:S01]  /*4340*/  IMAD.U32 R10, R88, 0x10000, RZ ;  /* 0x00010000580a7824 */ /* 0x021fe200078e00ff */
[----:B------:R-:W-:Y:S01]  /*4350*/  IADD3 R14, P4, R12, R17, RZ ;  /* 0x000000110c0e7210 */ /* 0x000fe20007f9e0ff */
[----:B------:R-:W-:Y:S01]  /*4360*/  BSSY B0, `(.L_x_151) ;  /* 0x0000009000007945 */ /* 0x000fe20003800000 */
[----:B------:R-:W-:Y:S01]  /*4370*/  ISETP.GT.AND P2, PT, R0, 0x1, P1 ;  /* 0x000000010000780c */ /* 0x000fe20000f44270 */
[----:B------:R-:W-:Y:S02]  /*4380*/  FMUL R11, R10, R9 ;  /* 0x000000090a0b7220 */ /* 0x000fe40000400000 */
[----:B------:R-:W-:Y:S02]  /*4390*/  IMAD.X R15, R13, 0x1, R21, P4 ;  /* 0x000000010d0f7824 */ /* 0x000fe400020e0615 */
[----:B------:R-:W-:-:S05]  /*43a0*/  FFMA R11, R26, R8, R11 ;  /* 0x000000081a0b7223 */ /* 0x000fca000000000b */
[----:B------:R-:W-:-:S05]  /*43b0*/  F2FP.BF16.F32.PACK_AB R11, RZ, R11 ;  /* 0x0000000bff0b723e */ /* 0x000fca00000010ff */
[----:B------:R0:W-:Y:S01]  /*43c0*/  @P3 STG.E.U16 desc[UR12][R14.64], R11 ;  /* 0x0000000b0e003986 */ /* 0x0001e2000c10150c */
[----:B------:R-:W-:Y:S05]  /*43d0*/  @!P2 BRA `(.L_x_152) ;  /* 0x000000000004a947 */ /* 0x000fea0003800000 */
[----:B------:R3:W5:Y:S02]  /*43e0*/  LDG.E.LTC128B.U16 R88, desc[UR12][R4.64+0x2] ;  /* 0x0000020c04587981 */ /* 0x000764000c1e1520 */
.L_x_152:
[----:B------:R-:W-:Y:S05]  /*43f0*/  BSYNC B0 ;  /* 0x0000000000007941 */ /* 0x000fea0003800000 */
.L_x_151:
[----:B-----5:R-:W-:Y:S01]  /*4400*/  IMAD.U32 R10, R88, 0x10000, RZ ;  /* 0x00010000580a7824 */ /* 0x020fe200078e00ff */
[----:B------:R-:W-:Y:S01]  /*4410*/  ISETP.GT.AND P3, PT, R0, 0x8, P0 ;  /* 0x000000080000780c */ /* 0x000fe20000764270 */
[----:B0-----:R-:W-:Y:S01]  /*4420*/  @P2 IMAD.MOV.U32 R11, RZ, RZ, R15 ;  /* 0x000000ffff0b2224 */ /* 0x001fe200078e000f */
[----:B------:R-:W-:Y:S01]  /*4430*/  BSSY B0, `(.L_x_153) ;  /* 0x0000009000007945 */ /* 0x000fe20003800000 */
[----:B------:R-:W-:-:S04]  /*4440*/  FMUL R10, R10, R9 ;  /* 0x000000090a0a7220 */ /* 0x000fc80000400000 */
[----:B------:R-:W-:-:S05]  /*4450*/  FFMA R10, R27, R8, R10 ;  /* 0x000000081b0a7223 */ /* 0x000fca000000000a */
[----:B------:R-:W-:-:S04]  /*4460*/  F2FP.BF16.F32.PACK_AB R10, RZ, R10 ;  /* 0x0000000aff0a723e */ /* 0x000fc800000010ff */
[----:B------:R-:W-:Y:S01]  /*4470*/  PRMT R16, R10, 0x7610, R16 ;  /* 0x000076100a107816 */ /* 0x000fe20000000010 */
[----:B------:R-:W-:-:S05]  /*4480*/  @P2 IMAD.MOV.U32 R10, RZ, RZ, R14 ;  /* 0x000000ffff0a2224 */ /* 0x000fca00078e000e */
[----:B------:R0:W-:Y:S01]  /*4490*/  @P2 STG.E.U16 desc[UR12][R10.64+0x2], R16 ;  /* 0x000002100a002986 */ /* 0x0001e2000c10150c */
[----:B------:R-:W-:Y:S05]  /*44a0*/  @!P3 BRA `(.L_x_154) ;  /* 0x000000000004b947 */ /* 0x000fea0003800000 */
[----:B------:R4:W5:Y:S02]  /*44b0*/  LDG.E.LTC128B.U16 R88, desc[UR12][R2.64+0x10] ;  /* 0x0000100c02587981 */ /* 0x000964000c1e1520 */
.L_x_154:
[----:B------:R-:W-:Y:S05]  /*44c0*/  BSYNC B0 ;  /* 0x0000000000007941 */ /* 0x000fea0003800000 */
.L_x_153:
[----:B0----5:R-:W-:Y:S01]  /*44d0*/  IMAD.U32 R10, R88, 0x10000, RZ ;  /* 0x00010000580a7824 */ /* 0x021fe200078e00ff */
[----:B------:R-:W-:Y:S01]  /*44e0*/  ISETP.GT.AND P2, PT, R0, 0x9, P0 ;  /* 0x000000090000780c */ /* 0x000fe20000744270 */
[----:B------:R-:W-:Y:S02]  /*44f0*/  BSSY B0, `(.L_x_155) ;  /* 0x000000a000007945 */ /* 0x000fe40003800000 */
[----:B------:R-:W-:Y:S01]  /*4500*/  FMUL R11, R10, R9 ;  /* 0x000000090a0b7220 */ /* 0x000fe20000400000 */
[----:B------:R-:W-:-:S03]  /*4510*/  IMAD.MOV.U32 R10, RZ, RZ, R12 ;  /* 0x000000ffff0a7224 */ /* 0x000fc600078e000c */
[----:B------:R-:W-:-:S05]  /*4520*/  FFMA R11, R28, R8, R11 ;  /* 0x000000081c0b7223 */ /* 0x000fca000000000b */
[----:B------:R-:W-:-:S04]  /*4530*/  F2FP.BF16.F32.PACK_AB R11, RZ, R11 ;  /* 0x0000000bff0b723e */ /* 0x000fc800000010ff */
[----:B------:R-:W-:Y:S01]  /*4540*/  PRMT R16, R11, 0x7610, R16 ;  /* 0x000076100b107816 */ /* 0x000fe20000000010 */
[----:B------:R-:W-:-:S05]  /*4550*/  IMAD.MOV.U32 R11, RZ, RZ, R13 ;  /* 0x000000ffff0b7224 */ /* 0x000fca00078e000d */
[----:B------:R0:W-:Y:S01]  /*4560*/  @P3 STG.E.U16 desc[UR12][R10.64+0x10], R16 ;  /* 0x000010100a003986 */ /* 0x0001e2000c10150c */
[----:B------:R-:W-:Y:S05]  /*4570*/  @!P2 BRA `(.L_x_156) ;  /* 0x000000000004a947 */ /* 0x000fea0003800000 */
[----:B------:R0:W5:Y:S02]  /*4580*/  LDG.E.LTC128B.U16 R88, desc[UR12][R2.64+0x12] ;  /* 0x0000120c02587981 */ /* 0x000164000c1e1520 */
.L_x_156:
[----:B------:R-:W-:Y:S05]  /*4590*/  BSYNC B0 ;  /* 0x0000000000007941 */ /* 0x000fea0003800000 */
.L_x_155:
        /* <DEDUP_REMOVED lines=9> */
.L_x_158:
[----:B------:R-:W-:Y:S05]  /*4630*/  BSYNC B0 ;  /* 0x0000000000007941 */ /* 0x000fea0003800000 */
.L_x_157:
        /* <DEDUP_REMOVED lines=9> */
.L_x_160:
[----:B------:R-:W-:Y:S05]  /*46d0*/  BSYNC B0 ;  /* 0x0000000000007941 */ /* 0x000fea0003800000 */
.L_x_159:
[----:B-----5:R-:W-:Y:S01]  /*46e0*/  IMAD.U32 R12, R88, 0x10000, RZ ;  /* 0x00010000580c7824 */ /* 0x020fe200078e00ff */
[----:B------:R-:W-:Y:S01]  /*46f0*/  IADD3 R6, P4, P5, R17, R6, R19 ;  /* 0x0000000611067210 */ /* 0x000fe20007d9e013 */
[----:B------:R-:W-:Y:S01]  /*4700*/  BSSY B0, `(.L_x_161) ;  /* 0x0000009000007945 */ /* 0x000fe20003800000 */
[----:B------:R-:W-:Y:S01]  /*4710*/  ISETP.GT.AND P3, PT, R0, 0x10, P0 ;  /* 0x000000100000780c */ /* 0x000fe20000764270 */
[----:B------:R-:W-:Y:S01]  /*4720*/  FMUL R12, R12, R9 ;  /* 0x000000090c0c7220 */ /* 0x000fe20000400000 */
[----:B------:R-:W-:-:S03]  /*4730*/  IADD3.X R7, R21, R7, R89, P4, P5 ;  /* 0x0000000715077210 */ /* 0x000fc600027ea459 */
[----:B------:R-:W-:-:S05]  /*4740*/  FFMA R12, R31, R8, R12 ;  /* 0x000000081f0c7223 */ /* 0x000fca000000000c */
[----:B------:R-:W-:-:S05]  /*4750*/  F2FP.BF16.F32.PACK_AB R12, RZ, R12 ;  /* 0x0000000cff0c723e */ /* 0x000fca00000010ff */
[----:B------:R0:W-:Y:S01]  /*4760*/  @P2 STG.E.U16 desc[UR12][R6.64+0x12], R12 ;  /* 0x0000120c06002986 */ /* 0x0001e2000c10150c */
[----:B------:R-:W-:Y:S05]  /*4770*/  @!P3 BRA `(.L_x_162) ;  /* 0x000000000004b947 */ /* 0x000fea0003800000 */
[----:B------:R0:W5:Y:S02]  /*4780*/  LDG.E.LTC128B.U16 R88, desc[UR12][R2.64+0x20] ;  /* 0x0000200c02587981 */ /* 0x000164000c1e1520 */
.L_x_162:
[----:B------:R-:W-:Y:S05]  /*4790*/  BSYNC B0 ;  /* 0x0000000000007941 */ /* 0x000fea0003800000 */
.L_x_161:
        /* <DEDUP_REMOVED lines=9> */
.L_x_164:
[----:B------:R-:W-:Y:S05]  /*4830*/  BSYNC B0 ;  /* 0x0000000000007941 */ /* 0x000fea0003800000 */
.L_x_163:
        /* <DEDUP_REMOVED lines=9> */
.L_x_166:
[----:B------:R-:W-:Y:S05]  /*48d0*/  BSYNC B0 ;  /* 0x0000000000007941 */ /* 0x000fea0003800000 */
.L_x_165:
        /* <DEDUP_REMOVED lines=9> */
.L_x_168:
[----:B------:R-:W-:Y:S05]  /*4970*/  BSYNC B0 ;  /* 0x0000000000007941 */ /* 0x000fea0003800000 */
.L_x_167:
        /* <DEDUP_REMOVED lines=9> */
.L_x_170:
[----:B------:R-:W-:Y:S05]  /*4a10*/  BSYNC B0 ;  /* 0x0000000000007941 */ /* 0x000fea0003800000 */
.L_x_169:
        /* <DEDUP_REMOVED lines=9> */
.L_x_172:
[----:B------:R-:W-:Y:S05]  /*4ab0*/  BSYNC B0 ;  /* 0x0000000000007941 */ /* 0x000fea0003800000 */
.L_x_171:
        /* <DEDUP_REMOVED lines=9> */
.L_x_174:
[----:B------:R-:W-:Y:S05]  /*4b50*/  BSYNC B0 ;  /* 0x0000000000007941 */ /* 0x000fea0003800000 */
.L_x_173:
        /* <DEDUP_REMOVED lines=9> */
.L_x_176:
[----:B------:R-:W-:Y:S05]  /*4bf0*/  BSYNC B0 ;  /* 0x0000000000007941 */ /* 0x000fea0003800000 */
.L_x_175:
        /* <DEDUP_REMOVED lines=9> */
.L_x_178:
[----:B------:R-:W-:Y:S05]  /*4c90*/  BSYNC B0 ;  /* 0x0000000000007941 */ /* 0x000fea0003800000 */
.L_x_177:
        /* <DEDUP_REMOVED lines=9> */
.L_x_180:
[----:B------:R-:W-:Y:S05]  /*4d30*/  BSYNC B0 ;  /* 0x0000000000007941 */ /* 0x000fea0003800000 */
.L_x_179:
        /* <DEDUP_REMOVED lines=9> */
.L_x_182:
[----:B------:R-:W-:Y:S05]  /*4dd0*/  BSYNC B0 ;  /* 0x0000000000007941 */ /* 0x000fea0003800000 */
.L_x_181:
        /* <DEDUP_REMOVED lines=9> */
.L_x_184:
[----:B------:R-:W-:Y:S05]  /*4e70*/  BSYNC B0 ;  /* 0x0000000000007941 */ /* 0x000fea0003800000 */
.L_x_183:
        /* <DEDUP_REMOVED lines=9> */
.L_x_186:
[----:B------:R-:W-:Y:S05]  /*4f10*/  BSYNC B0 ;  /* 0x0000000000007941 */ /* 0x000fea0003800000 */
.L_x_185:
        /* <DEDUP_REMOVED lines=9> */
.L_x_188:
[----:B------:R-:W-:Y:S05]  /*4fb0*/  BSYNC B0 ;  /* 0x0000000000007941 */ /* 0x000fea0003800000 */
.L_x_187:
        /* <DEDUP_REMOVED lines=9> */
.L_x_190:
[----:B------:R-:W-:Y:S05]  /*5050*/  BSYNC B0 ;  /* 0x0000000000007941 */ /* 0x000fea0003800000 */
.L_x_189:
        /* <DEDUP_REMOVED lines=9> */
.L_x_192:
[----:B------:R-:W-:Y:S05]  /*50f0*/  BSYNC B0 ;  /* 0x0000000000007941 */ /* 0x000fea0003800000 */
.L_x_191:
        /* <DEDUP_REMOVED lines=9> */
.L_x_194:
[----:B------:R-:W-:Y:S05]  /*5190*/  BSYNC B0 ;  /* 0x0000000000007941 */ /* 0x000fea0003800000 */
.L_x_193:
        /* <DEDUP_REMOVED lines=9> */
.L_x_196:
[----:B------:R-:W-:Y:S05]  /*5230*/  BSYNC B0 ;  /* 0x0000000000007941 */ /* 0x000fea0003800000 */
.L_x_195:
        /* <DEDUP_REMOVED lines=9> */
.L_x_198:
[----:B------:R-:W-:Y:S05]  /*52d0*/  BSYNC B0 ;  /* 0x0000000000007941 */ /* 0x000fea0003800000 */
.L_x_197:
        /* <DEDUP_REMOVED lines=9> */
.L_x_200:
[----:B------:R-:W-:Y:S05]  /*5370*/  BSYNC B0 ;  /* 0x0000000000007941 */ /* 0x000fea0003800000 */
.L_x_199:
        /* <DEDUP_REMOVED lines=9> */
.L_x_202:
[----:B------:R-:W-:Y:S05]  /*5410*/  BSYNC B0 ;  /* 0x0000000000007941 */ /* 0x000fea0003800000 */
.L_x_201:
        /* <DEDUP_REMOVED lines=9> */
.L_x_204:
[----:B------:R-:W-:Y:S05]  /*54b0*/  BSYNC B0 ;  /* 0x0000000000007941 */ /* 0x000fea0003800000 */
.L_x_203:
        /* <DEDUP_REMOVED lines=9> */
.L_x_206:
[----:B------:R-:W-:Y:S05]  /*5550*/  BSYNC B0 ;  /* 0x0000000000007941 */ /* 0x000fea0003800000 */
.L_x_205:
        /* <DEDUP_REMOVED lines=9> */
.L_x_208:
[----:B------:R-:W-:Y:S05]  /*55f0*/  BSYNC B0 ;  /* 0x0000000000007941 */ /* 0x000fea0003800000 */
.L_x_207:
        /* <DEDUP_REMOVED lines=9> */
.L_x_210:
[----:B------:R-:W-:Y:S05]  /*5690*/  BSYNC B0 ;  /* 0x0000000000007941 */ /* 0x000fea0003800000 */
.L_x_209:
        /* <DEDUP_REMOVED lines=9> */
.L_x_212:
[----:B------:R-:W-:Y:S05]  /*5730*/  BSYNC B0 ;  /* 0x0000000000007941 */ /* 0x000fea0003800000 */
.L_x_211:
        /* <DEDUP_REMOVED lines=9> */
.L_x_214:
[----:B------:R-:W-:Y:S05]  /*57d0*/  BSYNC B0 ;  /* 0x0000000000007941 */ /* 0x000fea0003800000 */
.L_x_213:
        /* <DEDUP_REMOVED lines=9> */
.L_x_216:
[----:B------:R-:W-:Y:S05]  /*5870*/  BSYNC B0 ;  /* 0x0000000000007941 */ /* 0x000fea0003800000 */
.L_x_215:
        /* <DEDUP_REMOVED lines=9> */
.L_x_218:
[----:B------:R-:W-:Y:S05]  /*5910*/  BSYNC B0 ;  /* 0x0000000000007941 */ /* 0x000fea0003800000 */
.L_x_217:
        /* <DEDUP_REMOVED lines=9> */
.L_x_220:
[----:B------:R-:W-:Y:S05]  /*59b0*/  BSYNC B0 ;  /* 0x0000000000007941 */ /* 0x000fea0003800000 */
.L_x_219:
        /* <DEDUP_REMOVED lines=9> */
.L_x_222:
[----:B------:R-:W-:Y:S05]  /*5a50*/  BSYNC B0 ;  /* 0x0000000000007941 */ /* 0x000fea0003800000 */
.L_x_221:
        /* <DEDUP_REMOVED lines=9> */
.L_x_224:
[----:B------:R-:W-:Y:S05]  /*5af0*/  BSYNC B0 ;  /* 0x0000000000007941 */ /* 0x000fea0003800000 */
.L_x_223:
        /* <DEDUP_REMOVED lines=9> */
.L_x_226:
[----:B------:R-:W-:Y:S05]  /*5b90*/  BSYNC B0 ;  /* 0x0000000000007941 */ /* 0x000fea0003800000 */
.L_x_225:
        /* <DEDUP_REMOVED lines=9> */
.L_x_228:
[----:B------:R-:W-:Y:S05]  /*5c30*/  BSYNC B0 ;  /* 0x0000000000007941 */ /* 0x000fea0003800000 */
.L_x_227:
        /* <DEDUP_REMOVED lines=9> */
.L_x_230:
[----:B------:R-:W-:Y:S05]  /*5cd0*/  BSYNC B0 ;  /* 0x0000000000007941 */ /* 0x000fea0003800000 */
.L_x_229:
        /* <DEDUP_REMOVED lines=9> */
.L_x_232:
[----:B------:R-:W-:Y:S05]  /*5d70*/  BSYNC B0 ;  /* 0x0000000000007941 */ /* 0x000fea0003800000 */
.L_x_231:
        /* <DEDUP_REMOVED lines=9> */
.L_x_234:
[----:B------:R-:W-:Y:S05]  /*5e10*/  BSYNC B0 ;  /* 0x0000000000007941 */ /* 0x000fea0003800000 */
.L_x_233:
        /* <DEDUP_REMOVED lines=9> */
.L_x_236:
[----:B------:R-:W-:Y:S05]  /*5eb0*/  BSYNC B0 ;  /* 0x0000000000007941 */ /* 0x000fea0003800000 */
.L_x_235:
        /* <DEDUP_REMOVED lines=9> */
.L_x_238:
[----:B------:R-:W-:Y:S05]  /*5f50*/  BSYNC B0 ;  /* 0x0000000000007941 */ /* 0x000fea0003800000 */
.L_x_237:
        /* <DEDUP_REMOVED lines=9> */
.L_x_240:
[----:B------:R-:W-:Y:S05]  /*5ff0*/  BSYNC B0 ;  /* 0x0000000000007941 */ /* 0x000fea0003800000 */
.L_x_239:
        /* <DEDUP_REMOVED lines=9> */
.L_x_242:
[----:B------:R-:W-:Y:S05]  /*6090*/  BSYNC B0 ;  /* 0x0000000000007941 */ /* 0x000fea0003800000 */
.L_x_241:
        /* <DEDUP_REMOVED lines=9> */
.L_x_244:
[----:B------:R-:W-:Y:S05]  /*6130*/  BSYNC B0 ;  /* 0x0000000000007941 */ /* 0x000fea0003800000 */
.L_x_243:
        /* <DEDUP_REMOVED lines=9> */
.L_x_246:
[----:B------:R-:W-:Y:S05]  /*61d0*/  BSYNC B0 ;  /* 0x0000000000007941 */ /* 0x000fea0003800000 */
.L_x_245:
        /* <DEDUP_REMOVED lines=9> */
.L_x_248:
[----:B------:R-:W-:Y:S05]  /*6270*/  BSYNC B0 ;  /* 0x0000000000007941 */ /* 0x000fea0003800000 */
.L_x_247:
        /* <DEDUP_REMOVED lines=9> */
.L_x_250:
[----:B------:R-:W-:Y:S05]  /*6310*/  BSYNC B0 ;  /* 0x0000000000007941 */ /* 0x000fea0003800000 */
.L_x_249:
        /* <DEDUP_REMOVED lines=9> */
.L_x_252:
[----:B------:R-:W-:Y:S05]  /*63b0*/  BSYNC B0 ;  /* 0x0000000000007941 */ /* 0x000fea0003800000 */
.L_x_251:
        /* <DEDUP_REMOVED lines=9> */
.L_x_254:
[----:B------:R-:W-:Y:S05]  /*6450*/  BSYNC B0 ;  /* 0x0000000000007941 */ /* 0x000fea0003800000 */
.L_x_253:
        /* <DEDUP_REMOVED lines=9> */
.L_x_256:
[----:B------:R-:W-:Y:S05]  /*64f0*/  BSYNC B0 ;  /* 0x0000000000007941 */ /* 0x000fea0003800000 */
.L_x_255:
        /* <DEDUP_REMOVED lines=9> */
.L_x_258:
[----:B------:R-:W-:Y:S05]  /*6590*/  BSYNC B0 ;  /* 0x0000000000007941 */ /* 0x000fea0003800000 */
.L_x_257:
        /* <DEDUP_REMOVED lines=9> */
.L_x_260:
[----:B------:R-:W-:Y:S05]  /*6630*/  BSYNC B0 ;  /* 0x0000000000007941 */ /* 0x000fea0003800000 */
.L_x_259:
        /* <DEDUP_REMOVED lines=9> */
.L_x_262:
[----:B------:R-:W-:Y:S05]  /*66d0*/  BSYNC B0 ;  /* 0x0000000000007941 */ /* 0x000fea0003800000 */
.L_x_261:
        /* <DEDUP_REMOVED lines=9> */
.L_x_264:
[----:B------:R-:W-:Y:S05]  /*6770*/  BSYNC B0 ;  /* 0x0000000000007941 */ /* 0x000fea0003800000 */
.L_x_263:
        /* <DEDUP_REMOVED lines=9> */
.L_x_266:
[----:B------:R-:W-:Y:S05]  /*6810*/  BSYNC B0 ;  /* 0x0000000000007941 */ /* 0x000fea0003800000 */
.L_x_265:
        /* <DEDUP_REMOVED lines=9> */
.L_x_268:
[----:B------:R-:W-:Y:S05]  /*68b0*/  BSYNC B0 ;  /* 0x0000000000007941 */ /* 0x000fea0003800000 */
.L_x_267:
[----:B01--45:R-:W-:Y:S01]  /*68c0*/  IMAD.U32 R2, R88, 0x10000, RZ ;  /* 0x0001000058027824 */ /* 0x033fe200078e00ff */
        /* <DEDUP_REMOVED lines=8> */
.L_x_270:
[----:B------:R-:W-:Y:S05]  /*6950*/  BSYNC B0 ;  /* 0x0000000000007941 */ /* 0x000fea0003800000 */
.L_x_269:
[----:B0----5:R-:W-:Y:S01]  /*6960*/  IMAD.U32 R2, R88, 0x10000, RZ ;  /* 0x0001000058027824 */ /* 0x021fe200078e00ff */
[----:B------:R-:W-:Y:S01]  /*6970*/  ISETP.GT.AND P1, PT, R0, 0x79, P1 ;  /* 0x000000790000780c */ /* 0x000fe20000f24270 */
[----:B------:R-:W-:Y:S02]  /*6980*/  BSSY B0, `(.L_x_271) ;  /* 0x000000a000007945 */ /* 0x000fe40003800000 */
        /* <DEDUP_REMOVED lines=9> */
.L_x_272:
[----:B------:R-:W-:Y:S05]  /*6a20*/  BSYNC B0 ;  /* 0x0000000000007941 */ /* 0x000fea0003800000 */
.L_x_271:
[----:B-----5:R-:W-:-:S04]  /*6a30*/  IMAD.U32 R88, R88, 0x10000, RZ ;  /* 0x0001000058587824 */ /* 0x020fc800078e00ff */
[----:B------:R-:W-:-:S04]  /*6a40*/  FMUL R88, R88, R9 ;  /* 0x0000000958587220 */ /* 0x000fc80000400000 */
[----:B------:R-:W-:Y:S01]  /*6a50*/  FFMA R88, R87, R8, R88 ;  /* 0x0000000857587223 */ /* 0x000fe20000000058 */
[----:B------:R-:W-:Y:S06]  /*6a60*/  @!P1 EXIT ;  /* 0x000000000000994d */ /* 0x000fec0003800000 */
[----:B------:R-:W-:-:S05]  /*6a70*/  F2FP.BF16.F32.PACK_AB R88, RZ, R88 ;  /* 0x00000058ff58723e */ /* 0x000fca00000010ff */
[----:B------:R-:W-:Y:S01]  /*6a80*/  STG.E.U16 desc[UR12][R6.64+0xf2], R88 ;  /* 0x0000f25806007986 */ /* 0x000fe2000c10150c */
[----:B------:R-:W-:Y:S05]  /*6a90*/  EXIT ;  /* 0x000000000000794d */ /* 0x000fea0003800000 */
.L_x_22:
[----:B------:R-:W-:Y:S01]  /*6aa0*/  ULDC.64 UR4, c[0x0][0x5c8] ;  /* 0x0001720000047ab9 */ /* 0x000fe20000000a00 */
[-C--:B-1----:R-:W-:Y:S01]  /*6ab0*/  FMUL R88, R88, R8.reuse ;  /* 0x0000000858587220 */ /* 0x082fe20000400000 */
[----:B------:R-:W-:Y:S01]  /*6ac0*/  LEA R2, P1, R14, UR4, 0x1 ;  /* 0x000000040e027c11 */ /* 0x000fe2000f8208ff */
[----:B------:R-:W-:Y:S01]  /*6ad0*/  IMAD.SHL.U32 R9, R21, 0x2, RZ ;  /* 0x0000000215097824 */ /* 0x000fe200078e00ff */
[----:B------:R-:W-:Y:S01]  /*6ae0*/  ISETP.GT.AND P3, PT, R10, 0x8, PT ;  /* 0x000000080a00780c */ /* 0x000fe20003f64270 */
[-C--:B------:R-:W-:Y:S01]  /*6af0*/  FMUL R89, R89, R8.reuse ;  /* 0x0000000859597220 */ /* 0x080fe20000400000 */
[----:B------:R-:W-:Y:S01]  /*6b00*/  LEA.HI.X R3, R14, UR5, R19, 0x1, P1 ;  /* 0x000000050e037c11 */ /* 0x000fe200088f0c13 */
[----:B------:R-:W-:Y:S01]  /*6b10*/  FMUL R90, R90, R8 ;  /* 0x000000085a5a7220 */ /* 0x000fe20000400000 */
[----:B------:R-:W-:Y:S01]  /*6b20*/  F2FP.BF16.F32.PACK_AB R88, RZ, R88 ;  /* 0x00000058ff58723e */ /* 0x000fe200000010ff */
[-C--:B------:R-:W-:Y:S01]  /*6b30*/  FMUL R91, R91, R8.reuse ;  /* 0x000000085b5b7220 */ /* 0x080fe20000400000 */
[----:B------:R-:W-:Y:S01]  /*6b40*/  ISETP.GT.AND P4, PT, R0, 0x1, P2 ;  /* 0x000000010000780c */ /* 0x000fe20001784270 */
[-C--:B------:R-:W-:Y:S01]  /*6b50*/  FMUL R92, R92, R8.reuse ;  /* 0x000000085c5c7220 */ /* 0x080fe20000400000 */
[----:B------:R-:W-:Y:S01]  /*6b60*/  ISETP.GT.AND P1, PT, R0, RZ, P3 ;  /* 0x000000ff0000720c */ /* 0x000fe20001f24270 */
[----:B------:R-:W-:Y:S01]  /*6b70*/  @P0 STG.E.U16 desc[UR12][R2.64], R88 ;  /* 0x0000005802000986 */ /* 0x000fe2000c10150c */
[----:B------:R-:W-:Y:S01]  /*6b80*/  SHF.L.U64.HI R7, R21, 0x1, R20 ;  /* 0x0000000115077819 */ /* 0x000fe20000010214 */
[----:B------:R-:W-:Y:S01]  /*6b90*/  FMUL R93, R93, R8 ;  /* 0x000000085d5d7220 */ /* 0x000fe20000400000 */
[----:B------:R-:W-:Y:S01]  /*6ba0*/  IADD3 R4, P0, R9, R2, RZ ;  /* 0x0000000209047210 */ /* 0x000fe20007f1e0ff */
[-C--:B------:R-:W-:Y:S01]  /*6bb0*/  FMUL R94, R94, R8.reuse ;  /* 0x000000085e5e7220 */ /* 0x080fe20000400000 */
[----:B------:R-:W-:Y:S01]  /*6bc0*/  F2FP.BF16.F32.PACK_AB R89, RZ, R89 ;  /* 0x00000059ff59723e */ /* 0x000fe200000010ff */
[----:B------:R-:W-:Y:S01]  /*6bd0*/  FMUL R95, R95, R8 ;  /* 0x000000085f5f7220 */ /* 0x000fe20000400000 */
[----:B------:R-:W-:Y:S01]  /*6be0*/  F2FP.BF16.F32.PACK_AB R90, RZ, R90 ;  /* 0x0000005aff5a723e */ /* 0x000fe200000010ff */
[----:B------:R-:W-:Y:S01]  /*6bf0*/  IMAD.X R5, R7, 0x1, R3, P0 ;  /* 0x0000000107057824 */ /* 0x000fe200000e0603 */
[C---:B------:R-:W-:Y:S01]  /*6c00*/  ISETP.GT.AND P5, PT, R0.reuse, 0x8, P2 ;  /* 0x000000080000780c */ /* 0x040fe200017a4270 */
[----:B------:R-:W-:Y:S01]  /*6c10*/  @P4 STG.E.U16 desc[UR12][R2.64+0x2], R89 ;  /* 0x0000025902004986 */ /* 0x000fe2000c10150c */
[----:B------:R-:W-:Y:S01]  /*6c20*/  ISETP.GT.AND P4, PT, R0, 0x1, P3 ;  /* 0x000000010000780c */ /* 0x000fe20001f84270 */
[-C--:B------:R-:W-:Y:S01]  /*6c30*/  FMUL R96, R96, R8.reuse ;  /* 0x0000000860607220 */ /* 0x080fe20000400000 */
[----:B------:R-:W-:Y:S01]  /*6c40*/  F2FP.BF16.F32.PACK_AB R91, RZ, R91 ;  /* 0x0000005bff5b723e */ /* 0x000fe200000010ff */
[----:B------:R-:W-:Y:S01]  /*6c50*/  @P1 STG.E.U16 desc[UR12][R4.64], R90 ;  /* 0x0000005a04001986 */ /* 0x000fe2000c10150c */
[----:B------:R-:W-:Y:S01]  /*6c60*/  ISETP.GT.AND P1, PT, R0, 0x9, P2 ;  /* 0x000000090000780c */ /* 0x000fe20001724270 */
[----:B------:R-:W-:Y:S01]  /*6c70*/  FMUL R97, R97, R8 ;  /* 0x0000000861617220 */ /* 0x000fe20000400000 */
[----:B------:R-:W-:Y:S01]  /*6c80*/  F2FP.BF16.F32.PACK_AB R92, RZ, R92 ;  /* 0x0000005cff5c723e */ /* 0x000fe200000010ff */
[-C--:B------:R-:W-:Y:S01]  /*6c90*/  FMUL R98, R98, R8.reuse ;  /* 0x0000000862627220 */ /* 0x080fe20000400000 */
[----:B------:R-:W-:Y:S01]  /*6ca0*/  F2FP.BF16.F32.PACK_AB R93, RZ, R93 ;  /* 0x0000005dff5d723e */ /* 0x000fe200000010ff */
[-C--:B------:R-:W-:Y:S01]  /*6cb0*/  FMUL R99, R99, R8.reuse ;  /* 0x0000000863637220 */ /* 0x080fe20000400000 */
[----:B------:R-:W-:Y:S01]  /*6cc0*/  ISETP.GT.AND P0, PT, R0, 0x8, P3 ;  /* 0x000000080000780c */ /* 0x000fe20001f04270 */
[----:B------:R-:W-:Y:S01]  /*6cd0*/  FMUL R100, R100, R8 ;  /* 0x0000000864647220 */ /* 0x000fe20000400000 */
[----:B------:R-:W-:Y:S01]  /*6ce0*/  F2FP.BF16.F32.PACK_AB R94, RZ, R94 ;  /* 0x0000005eff5e723e */ /* 0x000fe200000010ff */
[----:B------:R-:W-:Y:S01]  /*6cf0*/  @P4 STG.E.U16 desc[UR12][R4.64+0x2], R91 ;  /* 0x0000025b04004986 */ /* 0x000fe2000c10150c */
[----:B------:R-:W-:Y:S01]  /*6d00*/  F2FP.BF16.F32.PACK_AB R95, RZ, R95 ;  /* 0x0000005fff5f723e */ /* 0x000fe200000010ff */
[-C--:B------:R-:W-:Y:S01]  /*6d10*/  FMUL R101, R101, R8.reuse ;  /* 0x0000000865657220 */ /* 0x080fe20000400000 */
[C---:B------:R-:W-:Y:S01]  /*6d20*/  ISETP.GT.AND P4, PT, R0.reuse, 0x10, P2 ;  /* 0x000000100000780c */ /* 0x040fe20001784270 */
[----:B------:R-:W-:Y:S01]  /*6d30*/  @P5 STG.E.U16 desc[UR12][R2.64+0x10], R92 ;  /* 0x0000105c02005986 */ /* 0x000fe2000c10150c */
[----:B------:R-:W-:Y:S01]  /*6d40*/  ISETP.GT.AND P5, PT, R0, 0x10, P3 ;  /* 0x000000100000780c */ /* 0x000fe20001fa4270 */
[----:B------:R-:W-:Y:S01]  /*6d50*/  FMUL R102, R102, R8 ;  /* 0x0000000866667220 */ /* 0x000fe20000400000 */
[----:B------:R-:W-:Y:S01]  /*6d60*/  F2FP.BF16.F32.PACK_AB R96, RZ, R96 ;  /* 0x00000060ff60723e */ /* 0x000fe200000010ff */
[----:B------:R-:W-:Y:S01]  /*6d70*/  @P1 STG.E.U16 desc[UR12][R2.64+0x12], R93 ;  /* 0x0000125d02001986 */ /* 0x000fe2000c10150c */
[C---:B------:R-:W-:Y:S01]  /*6d80*/  ISETP.GT.AND P1, PT, R0.reuse, 0x9, P3 ;  /* 0x000000090000780c */ /* 0x040fe20001f24270 */
        /* <DEDUP_REMOVED lines=8> */
[----:B------:R-:W-:Y:S01]  /*6e10*/  FMUL R106, R106, R8 ;  /* 0x000000086a6a7220 */ /* 0x000fe20000400000 */
[----:B------:R-:W-:Y:S01]  /*6e20*/  F2FP.BF16.F32.PACK_AB R100, RZ, R100 ;  /* 0x00000064ff64723e */ /* 0x000fe200000010ff */
[-C--:B------:R-:W-:Y:S01]  /*6e30*/  FMUL R107, R107, R8.reuse ;  /* 0x000000086b6b7220 */ /* 0x080fe20000400000 */
[----:B------:R-:W-:Y:S01]  /*6e40*/  F2FP.BF16.F32.PACK_AB R101, RZ, R101 ;  /* 0x00000065ff65723e */ /* 0x000fe200000010ff */
        /* <DEDUP_REMOVED lines=21> */
[----:B------:R-:W-:Y:S01]  /*6fa0*/  ISETP.GT.AND P4, PT, R0, 0x21, P2 ;  /* 0x000000210000780c */ /* 0x000fe20001784270 */
[-C--:B------:R-:W-:Y:S01]  /*6fb0*/  FMUL R113, R113, R8.reuse ;  /* 0x0000000871717220 */ /* 0x080fe20000400000 */
[----:B------:R-:W-:Y:S01]  /*6fc0*/  F2FP.BF16.F32.PACK_AB R107, RZ, R107 ;  /* 0x0000006bff6b723e */ /* 0x000fe200000010ff */
        /* <DEDUP_REMOVED lines=102> */
[-C--:B------:R-:W-:Y:S01]  /*7630*/  FMUL R144, R144, R8.reuse ;  /* 0x0000000890907220 */ /* 0x080fe20000400000 */
[----:B------:R-:W-:Y:S01]  /*7640*/  ISETP.GT.AND P6, PT, R0, 0x68, P3 ;  /* 0x000000680000780c */ /* 0x000fe20001fc4270 */
[----:B------:R-:W-:Y:S01]  /*7650*/  FMUL R145, R145, R8 ;  /* 0x0000000891917220 */ /* 0x000fe20000400000 */
[----:B------:R-:W-:Y:S01]  /*7660*/  F2FP.BF16.F32.PACK_AB R138, RZ, R138 ;  /* 0x0000008aff8a723e */ /* 0x000fe200000010ff */
[-C--:B------:R-:W-:Y:S01]  /*7670*/  FMUL R146, R146, R8.reuse ;  /* 0x0000000892927220 */ /* 0x080fe20000400000 */
[----:B------:R-:W-:Y:S01]  /*7680*/  F2FP.BF16.F32.PACK_AB R139, RZ, R139 ;  /* 0x0000008bff8b723e */ /* 0x000fe200000010ff */
[----:B------:R-:W-:Y:S01]  /*7690*/  @P1 STG.E.U16 desc[UR12][R4.64+0x80], R122 ;  /* 0x0000807a04001986 */ /* 0x000fe2000c10150c */
[C---:B------:R-:W-:Y:S01]  /*76a0*/  ISETP.GT.AND P1, PT, R0.reuse, 0x48, P3 ;  /* 0x000000480000780c */ /* 0x040fe20001f24270 */
[----:B------:R-:W-:Y:S01]  /*76b0*/  FMUL R147, R147, R8 ;  /* 0x0000000893937220 */ /* 0x000fe20000400000 */
[----:B------:R-:W-:Y:S01]  /*76c0*/  F2FP.BF16.F32.PACK_AB R140, RZ, R140 ;  /* 0x0000008cff8c723e */ /* 0x000fe200000010ff */
[----:B------:R-:W-:Y:S01]  /*76d0*/  @P4 STG.E.U16 desc[UR12][R4.64+0x82], R123 ;  /* 0x0000827b04004986 */ /* 0x000fe2000c10150c */
[----:B------:R-:W-:Y:S01]  /*76e0*/  ISETP.GT.AND P4, PT, R0, 0x49, P3 ;  /* 0x000000490000780c */ /* 0x000fe20001f84270 */
[----:B------:R-:W-:Y:S01]  /*76f0*/  FMUL R148, R148, R8 ;  /* 0x0000000894947220 */ /* 0x000fe20000400000 */
[----:B------:R-:W-:Y:S01]  /*7700*/  F2FP.BF16.F32.PACK_AB R141, RZ, R141 ;  /* 0x0000008dff8d723e */ /* 0x000fe200000010ff */
[----:B------:R-:W-:Y:S01]  /*7710*/  @P0 STG.E.U16 desc[UR12][R2.64+0x90], R124 ;  /* 0x0000907c02000986 */ /* 0x000fe2000c10150c */
[----:B------:R-:W-:Y:S01]  /*7720*/  ISETP.GT.AND P0, PT, R0, 0x50, P3 ;  /* 0x000000500000780c */ /* 0x000fe20001f04270 */
[----:B------:R-:W-:Y:S01]  /*7730*/  IMAD.SHL.U32 R15, R16, 0x2, RZ ;  /* 0x00000002100f7824 */ /* 0x000fe200078e00ff */
        /* <DEDUP_REMOVED lines=26> */
[----:B------:R-:W-:Y:S01]  /*78e0*/  SHF.L.U64.HI R13, R16, 0x1, R11 ;  /* 0x00000001100d7819 */ /* 0x000fe2000001020b */
[-C--:B------:R-:W-:Y:S01]  /*78f0*/  FMUL R28, R28, R8.reuse ;  /* 0x000000081c1c7220 */ /* 0x080fe20000400000 */
[----:B------:R-:W-:Y:S01]  /*7900*/  F2FP.BF16.F32.PACK_AB R149, RZ, R149 ;  /* 0x00000095ff95723e */ /* 0x000fe200000010ff */
        /* <DEDUP_REMOVED lines=31> */
[----:B------:R-:W-:Y:S01]  /*7b00*/  ISETP.GT.AND P5, PT, R0, 0x69, P2 ;  /* 0x000000690000780c */ /* 0x000fe200017a4270 */
[-C--:B------:R-:W-:Y:S01]  /*7b10*/  FMUL R38, R38, R8.reuse ;  /* 0x0000000826267220 */ /* 0x080fe20000400000 */
[----:B------:R-:W-:Y:S01]  /*7b20*/  F2FP.BF16.F32.PACK_AB R31, RZ, R31 ;  /* 0x0000001fff1f723e */ /* 0x000fe200000010ff */
[----:B------:R-:W-:Y:S01]  /*7b30*/  @P1 STG.E.U16 desc[UR12][R4.64+0xc0], R138 ;  /* 0x0000c08a04001986 */ /* 0x000fe2000c10150c */
[C---:B------:R-:W-:Y:S01]  /*7b40*/  ISETP.GT.AND P1, PT, R10.reuse, 0x40, PT ;  /* 0x000000400a00780c */ /* 0x040fe20003f24270 */
[----:B------:R-:W-:Y:S01]  /*7b50*/  FMUL R39, R39, R8 ;  /* 0x0000000827277220 */ /* 0x000fe20000400000 */
[----:B------:R-:W-:Y:S01]  /*7b60*/  F2FP.BF16.F32.PACK_AB R32, RZ, R32 ;  /* 0x00000020ff20723e */ /* 0x000fe200000010ff */
[----:B------:R-:W-:Y:S01]  /*7b70*/  @P0 STG.E.U16 desc[UR12][R4.64+0xc2], R139 ;  /* 0x0000c28b04000986 */ /* 0x000fe2000c10150c */
[----:B------:R-:W-:Y:S01]  /*7b80*/  ISETP.GT.AND P0, PT, R10, 0x48, PT ;  /* 0x000000480a00780c */ /* 0x000fe20003f04270 */
        /* <DEDUP_REMOVED lines=17> */
[C---:B------:R-:W-:Y:S01]  /*7ca0*/  ISETP.GT.AND P4, PT, R0.reuse, 0x78, P2 ;  /* 0x000000780000780c */ /* 0x040fe20001784270 */
[-C--:B------:R-:W-:Y:S01]  /*7cb0*/  FMUL R45, R45, R8.reuse ;  /* 0x000000082d2d7220 */ /* 0x080fe20000400000 */
[C---:B------:R-:W-:Y:S01]  /*7cc0*/  ISETP.GT.AND P2, PT, R0.reuse, 0x79, P2 ;  /* 0x000000790000780c */ /* 0x040fe20001744270 */
        /* <DEDUP_REMOVED lines=15> */
[----:B------:R-:W-:Y:S01]  /*7dc0*/  IADD3 R10, P5, R15, R2, RZ ;  /* 0x000000020f0a7210 */ /* 0x000fe20007fbe0ff */
[----:B------:R-:W-:Y:S01]  /*7dd0*/  FMUL R51, R51, R8 ;  /* 0x0000000833337220 */ /* 0x000fe20000400000 */
[----:B------:R-:W-:Y:S01]  /*7de0*/  F2FP.BF16.F32.PACK_AB R43, RZ, R43 ;  /* 0x0000002bff2b723e */ /* 0x000fe200000010ff */
[----:B------:R-:W-:Y:S01]  /*7df0*/  @P6 STG.E.U16 desc[UR12][R4.64+0xe2], R147 ;  /* 0x0000e29304006986 */ /* 0x000fe2000c10150c */
[----:B------:R-:W-:Y:S01]  /*7e00*/  F2FP.BF16.F32.PACK_AB R44, RZ, R44 ;  /* 0x0000002cff2c723e */ /* 0x000fe200000010ff */
[----:B------:R-:W-:Y:S01]  /*7e10*/  IMAD.X R11, R13, 0x1, R3, P5 ;  /* 0x000000010d0b7824 */ /* 0x000fe200028e0603 */
[----:B------:R-:W-:Y:S01]  /*7e20*/  IADD3 R12, P5, P6, R9, R2, R15 ;  /* 0x00000002090c7210 */ /* 0x000fe20007ebe00f */
[----:B------:R-:W-:Y:S01]  /*7e30*/  @P4 STG.E.U16 desc[UR12][R2.64+0xf0], R148 ;  /* 0x0000f09402004986 */ /* 0x000fe2000c10150c */
[----:B------:R-:W-:Y:S01]  /*7e40*/  ISETP.GT.AND P4, PT, R0, 0x78, P3 ;  /* 0x000000780000780c */ /* 0x000fe20001f84270 */
[-C--:B------:R-:W-:Y:S01]  /*7e50*/  FMUL R52, R52, R8.reuse ;  /* 0x0000000834347220 */ /* 0x080fe20000400000 */
[C---:B------:R-:W-:Y:S01]  /*7e60*/  ISETP.GT.AND P3, PT, R0.reuse, 0x79, P3 ;  /* 0x000000790000780c */ /* 0x040fe20001f64270 */
[----:B------:R0:W-:Y:S01]  /*7e70*/  @P2 STG.E.U16 desc[UR12][R2.64+0xf2], R149 ;  /* 0x0000f29502002986 */ /* 0x0001e2000c10150c */
[----:B------:R-:W-:Y:S01]  /*7e80*/  IADD3.X R13, R7, R3, R13, P5, P6 ;  /* 0x00000003070d7210 */ /* 0x000fe20002fec40d */
[-C--:B------:R-:W-:Y:S01]  /*7e90*/  FMUL R53, R53, R8.reuse ;  /* 0x0000000835357220 */ /* 0x080fe20000400000 */
[----:B------:R-:W-:Y:S01]  /*7ea0*/  ISETP.GT.AND P5, PT, R0, 0x1, P1 ;  /* 0x000000010000780c */ /* 0x000fe20000fa4270 */
[-C--:B------:R-:W-:Y:S01]  /*7eb0*/  FMUL R54, R54, R8.reuse ;  /* 0x0000000836367220 */ /* 0x080fe20000400000 */
[----:B------:R-:W-:Y:S01]  /*7ec0*/  ISETP.GT.AND P2, PT, R0, RZ, P0 ;  /* 0x000000ff0000720c */ /* 0x000fe20000744270 */
[-C--:B------:R-:W-:Y:S01]  /*7ed0*/  FMUL R55, R55, R8.reuse ;  /* 0x0000000837377220 */ /* 0x080fe20000400000 */
[----:B------:R-:W-:Y:S01]  /*7ee0*/  F2FP.BF16.F32.PACK_AB R45, RZ, R45 ;  /* 0x0000002dff2d723e */ /* 0x000fe200000010ff */
[----:B------:R-:W-:Y:S01]  /*7ef0*/  FMUL R56, R56, R8 ;  /* 0x0000000838387220 */ /* 0x000fe20000400000 */
[----:B------:R-:W-:Y:S01]  /*7f00*/  F2FP.BF16.F32.PACK_AB R46, RZ, R46 ;  /* 0x0000002eff2e723e */ /* 0x000fe200000010ff */
[----:B------:R-:W-:Y:S01]  /*7f10*/  FMUL R57, R57, R8 ;  /* 0x0000000839397220 */ /* 0x000fe20000400000 */
[----:B------:R-:W-:Y:S01]  /*7f20*/  F2FP.BF16.F32.PACK_AB R47, RZ, R47 ;  /* 0x0000002fff2f723e */ /* 0x000fe200000010ff */
[----:B0-----:R-:W-:Y:S01]  /*7f30*/  @P4 IMAD.MOV.U32 R2, RZ, RZ, R4 ;  /* 0x000000ffff024224 */ /* 0x001fe200078e0004 */
[----:B------:R-:W-:Y:S01]  /*7f40*/  F2FP.BF16.F32.PACK_AB R48, RZ, R48 ;  /* 0x00000030ff30723e */ /* 0x000fe200000010ff */
[----:B------:R-:W-:Y:S01]  /*7f50*/  @P4 IMAD.MOV.U32 R3, RZ, RZ, R5 ;  /* 0x000000ffff034224 */ /* 0x000fe200078e0005 */
[----:B------:R-:W-:Y:S01]  /*7f60*/  F2FP.BF16.F32.PACK_AB R49, RZ, R49 ;  /* 0x00000031ff31723e */ /* 0x000fe200000010ff */
[----:B------:R-:W-:Y:S01]  /*7f70*/  FMUL R58, R58, R8 ;  /* 0x000000083a3a7220 */ /* 0x000fe20000400000 */
[----:B------:R-:W-:Y:S01]  /*7f80*/  F2FP.BF16.F32.PACK_AB R50, RZ, R50 ;  /* 0x00000032ff32723e */ /* 0x000fe200000010ff */
[-C--:B------:R-:W-:Y:S01]  /*7f90*/  FMUL R59, R59, R8.reuse ;  /* 0x000000083b3b7220 */ /* 0x080fe20000400000 */
[----:B------:R0:W-:Y:S01]  /*7fa0*/  @P4 STG.E.U16 desc[UR12][R2.64+0xf0], R150 ;  /* 0x0000f09602004986 */ /* 0x0001e2000c10150c */
[----:B------:R-:W-:Y:S01]  /*7fb0*/  ISETP.GT.AND P4, PT, R0, RZ, P1 ;  /* 0x000000ff0000720c */ /* 0x000fe20000f84270 */
[-C--:B------:R-:W-:Y:S01]  /*7fc0*/  FMUL R60, R60, R8.reuse ;  /* 0x000000083c3c7220 */ /* 0x080fe20000400000 */
[----:B------:R-:W-:Y:S01]  /*7fd0*/  F2FP.BF16.F32.PACK_AB R51, RZ, R51 ;  /* 0x00000033ff33723e */ /* 0x000fe200000010ff */
[----:B------:R-:W-:Y:S01]  /*7fe0*/  @P3 STG.E.U16 desc[UR12][R4.64+0xf2], R151 ;  /* 0x0000f29704003986 */ /* 0x000fe2000c10150c */
[----:B------:R-:W-:Y:S01]  /*7ff0*/  IADD3 R6, P3, R10, R9, RZ ;  /* 0x000000090a067210 */ /* 0x000fe20007f7e0ff */
[----:B------:R-:W-:Y:S01]  /*8000*/  FMUL R61, R61, R8 ;  /* 0x000000083d3d7220 */ /* 0x000fe20000400000 */
[----:B------:R-:W-:Y:S01]  /*8010*/  F2FP.BF16.F32.PACK_AB R52, RZ, R52 ;  /* 0x00000034ff34723e */ /* 0x000fe200000010ff */
[----:B------:R-:W-:Y:S01]  /*8020*/  @P5 STG.E.U16 desc[UR12][R10.64+0x2], R25 ;  /* 0x000002190a005986 */ /* 0x000fe2000c10150c */
[C---:B------:R-:W-:Y:S01]  /*8030*/  ISETP.GT.AND P5, PT, R0.reuse, 0x9, P1 ;  /* 0x000000090000780c */ /* 0x040fe20000fa4270 */
[----:B------:R-:W-:Y:S01]  /*8040*/  IMAD.X R7, R11, 0x1, R7, P3 ;  /* 0x000000010b077824 */ /* 0x000fe200018e0607 */
        /* <DEDUP_REMOVED lines=13> */
[----:B0-----:R-:W-:Y:S01]  /*8120*/  @P3 IMAD.MOV.U32 R2, RZ, RZ, R6 ;  /* 0x000000ffff023224 */ /* 0x001fe200078e0006 */
[----:B------:R-:W-:Y:S01]  /*8130*/  F2FP.BF16.F32.PACK_AB R57, RZ, R57 ;  /* 0x00000039ff39723e */ /* 0x000fe200000010ff */
[----:B------:R-:W-:Y:S01]  /*8140*/  @P3 IMAD.MOV.U32 R3, RZ, RZ, R7 ;  /* 0x000000ffff033224 */ /* 0x000fe200078e0007 */
[----:B------:R-:W-:Y:S01]  /*8150*/  F2FP.BF16.F32.PACK_AB R58, RZ, R58 ;  /* 0x0000003aff3a723e */ /* 0x000fe200000010ff */
[-C--:B------:R-:W-:Y:S01]  /*8160*/  FMUL R66, R66, R8.reuse ;  /* 0x0000000842427220 */ /* 0x080fe20000400000 */
[----:B------:R-:W-:Y:S01]  /*8170*/  F2FP.BF16.F32.PACK_AB R59, RZ, R59 ;  /* 0x0000003bff3b723e */ /* 0x000fe200000010ff */
[-C--:B------:R-:W-:Y:S01]  /*8180*/  FMUL R67, R67, R8.reuse ;  /* 0x0000000843437220 */ /* 0x080fe20000400000 */
[----:B------:R0:W-:Y:S01]  /*8190*/  @P3 STG.E.U16 desc[UR12][R2.64+0x2], R27 ;  /* 0x0000021b02003986 */ /* 0x0001e2000c10150c */
        /* <DEDUP_REMOVED lines=21> */
[----:B------:R-:W-:Y:S01]  /*82f0*/  FMUL R73, R73, R8 ;  /* 0x0000000849497220 */ /* 0x000fe20000400000 */
[----:B------:R-:W-:Y:S01]  /*8300*/  F2FP.BF16.F32.PACK_AB R65, RZ, R65 ;  /* 0x00000041ff41723e */ /* 0x000fe200000010ff */
[----:B------:R-:W-:Y:S01]  /*8310*/  @P5 STG.E.U16 desc[UR12][R10.64+0x22], R33 ;  /* 0x000022210a005986 */ /* 0x000fe2000c10150c */
[----:B------:R-:W-:Y:S01]  /*8320*/  ISETP.GT.AND P5, PT, R0, 0x19, P1 ;  /* 0x000000190000780c */ /* 0x000fe20000fa4270 */
[--C-:B0-----:R-:W-:Y:S01]  /*8330*/  @P2 IMAD.MOV.U32 R2, RZ, RZ, R12.reuse ;  /* 0x000000ffff022224 */ /* 0x101fe200078e000c */
[----:B------:R-:W-:Y:S01]  /*8340*/  F2FP.BF16.F32.PACK_AB R66, RZ, R66 ;  /* 0x00000042ff42723e */ /* 0x000fe200000010ff */
[--C-:B------:R-:W-:Y:S01]  /*8350*/  @P2 IMAD.MOV.U32 R3, RZ, RZ, R13.reuse ;  /* 0x000000ffff032224 */ /* 0x100fe200078e000d */
[----:B------:R-:W-:Y:S01]  /*8360*/  F2FP.BF16.F32.PACK_AB R67, RZ, R67 ;  /* 0x00000043ff43723e */ /* 0x000fe200000010ff */
[----:B------:R-:W-:Y:S01]  /*8370*/  FMUL R74, R74, R8 ;  /* 0x000000084a4a7220 */ /* 0x000fe20000400000 */
[----:B------:R-:W-:Y:S01]  /*8380*/  F2FP.BF16.F32.PACK_AB R68, RZ, R68 ;  /* 0x00000044ff44723e */ /* 0x000fe200000010ff */
[-C--:B------:R-:W-:Y:S01]  /*8390*/  FMUL R75, R75, R8.reuse ;  /* 0x000000084b4b7220 */ /* 0x080fe20000400000 */
[----:B------:R0:W-:Y:S01]  /*83a0*/  @P2 STG.E.U16 desc[UR12][R2.64+0x20], R34 ;  /* 0x0000202202002986 */ /* 0x0001e2000c10150c */
        /* <DEDUP_REMOVED lines=9> */
[----:B------:R-:W-:Y:S01]  /*8440*/  FMUL R80, R80, R8 ;  /* 0x0000000850507220 */ /* 0x000fe20000400000 */
[----:B------:R-:W-:Y:S01]  /*8450*/  F2FP.BF16.F32.PACK_AB R73, RZ, R73 ;  /* 0x00000049ff49723e */ /* 0x000fe200000010ff */
[--C-:B0-----:R-:W-:Y:S01]  /*8460*/  @P3 IMAD.MOV.U32 R2, RZ, RZ, R12.reuse ;  /* 0x000000ffff023224 */ /* 0x101fe200078e000c */
[----:B------:R-:W-:Y:S01]  /*8470*/  F2FP.BF16.F32.PACK_AB R74, RZ, R74 ;  /* 0x0000004aff4a723e */ /* 0x000fe200000010ff */
[--C-:B------:R-:W-:Y:S01]  /*8480*/  @P3 IMAD.MOV.U32 R3, RZ, RZ, R13.reuse ;  /* 0x000000ffff033224 */ /* 0x100fe200078e000d */
[----:B------:R-:W-:Y:S01]  /*8490*/  ISETP.GT.AND P6, PT, R0, 0x68, P0 ;  /* 0x000000680000780c */ /* 0x000fe200007c4270 */
[-C--:B------:R-:W-:Y:S01]  /*84a0*/  FMUL R81, R81, R8.reuse ;  /* 0x0000000851517220 */ /* 0x080fe20000400000 */
[----:B------:R-:W-:Y:S01]  /*84b0*/  F2FP.BF16.F32.PACK_AB R75, RZ, R75 ;  /* 0x0000004bff4b723e */ /* 0x000fe200000010ff */
[-C--:B------:R-:W-:Y:S01]  /*84c0*/  FMUL R82, R82, R8.reuse ;  /* 0x0000000852527220 */ /* 0x080fe20000400000 */
[----:B------:R0:W-:Y:S01]  /*84d0*/  @P3 STG.E.U16 desc[UR12][R2.64+0x22], R35 ;  /* 0x0000222302003986 */ /* 0x0001e2000c10150c */
        /* <DEDUP_REMOVED lines=17> */
[----:B------:R-:W-:Y:S01]  /*85f0*/  FMUL R8, R87, R8 ;  /* 0x0000000857087220 */ /* 0x000fe20000400000 */
[----:B------:R0:W-:Y:S01]  /*8600*/  @P2 STG.E.U16 desc[UR12][R2.64+0x30], R38 ;  /* 0x0000302602002986 */ /* 0x0001e2000c10150c */
[----:B------:R-:W-:-:S02]  /*8610*/  ISETP.GT.AND P2, PT, R0, 0x20, P0 ;  /* 0x000000200000780c */ /* 0x000fc40000744270 */
[----:B------:R-:W-:Y:S02]  /*8620*/  F2FP.BF16.F32.PACK_AB R82, RZ, R82 ;  /* 0x00000052ff52723e */ /* 0x000fe400000010ff */
[----:B------:R-:W-:Y:S02]  /*8630*/  F2FP.BF16.F32.PACK_AB R83, RZ, R83 ;  /* 0x00000053ff53723e */ /* 0x000fe400000010ff */
[----:B------:R-:W-:Y:S02]  /*8640*/  F2FP.BF16.F32.PACK_AB R84, RZ, R84 ;  /* 0x00000054ff54723e */ /* 0x000fe400000010ff */
[----:B------:R-:W-:Y:S02]  /*8650*/  F2FP.BF16.F32.PACK_AB R85, RZ, R85 ;  /* 0x00000055ff55723e */ /* 0x000fe400000010ff */
[----:B------:R-:W-:Y:S01]  /*8660*/  F2FP.BF16.F32.PACK_AB R86, RZ, R86 ;  /* 0x00000056ff56723e */ /* 0x000fe200000010ff */
[----:B0-----:R-:W-:Y:S02]  /*8670*/  @P3 IMAD.MOV.U32 R2, RZ, RZ, R12 ;  /* 0x000000ffff023224 */ /* 0x001fe400078e000c */
[----:B------:R-:W-:-:S05]  /*8680*/  @P3 IMAD.MOV.U32 R3, RZ, RZ, R13 ;  /* 0x000000ffff033224 */ /* 0x000fca00078e000d */
[----:B------:R0:W-:Y:S01]  /*8690*/  @P3 STG.E.U16 desc[UR12][R2.64+0x32], R39 ;  /* 0x0000322702003986 */ /* 0x0001e2000c10150c */
[----:B------:R-:W-:-:S03]  /*86a0*/  ISETP.GT.AND P3, PT, R0, 0x21, P0 ;  /* 0x000000210000780c */ /* 0x000fc60000764270 */
[----:B------:R-:W-:Y:S01]  /*86b0*/  @P4 STG.E.U16 desc[UR12][R10.64+0x40], R40 ;  /* 0x000040280a004986 */ /* 0x000fe2000c10150c */
[----:B------:R-:W-:-:S03]  /*86c0*/  ISETP.GT.AND P4, PT, R0, 0x28, P1 ;  /* 0x000000280000780c */ /* 0x000fc60000f84270 */
[----:B------:R-:W-:Y:S01]  /*86d0*/  @P5 STG.E.U16 desc[UR12][R10.64+0x42], R41 ;  /* 0x000042290a005986 */ /* 0x000fe2000c10150c */
[----:B------:R-:W-:Y:S01]  /*86e0*/  ISETP.GT.AND P5, PT, R0, 0x29, P1 ;  /* 0x000000290000780c */ /* 0x000fe20000fa4270 */
[----:B0-----:R-:W-:Y:S02]  /*86f0*/  @P2 IMAD.MOV.U32 R2, RZ, RZ, R12 ;  /* 0x000000ffff022224 */ /* 0x001fe400078e000c */
[----:B------:R-:W-:-:S05]  /*8700*/  @P2 IMAD.MOV.U32 R3, RZ, RZ, R13 ;  /* 0x000000ffff032224 */ /* 0x000fca00078e000d */
[----:B------:R0:W-:Y:S01]  /*8710*/  @P2 STG.E.U16 desc[UR12][R2.64+0x40], R42 ;  /* 0x0000402a02002986 */ /* 0x0001e2000c10150c */
[----:B------:R-:W-:Y:S01]  /*8720*/  ISETP.GT.AND P2, PT, R0, 0x28, P0 ;  /* 0x000000280000780c */ /* 0x000fe20000744270 */
        /* <DEDUP_REMOVED lines=111> */
[C---:B------:R-:W-:Y:S02]  /*8e20*/  ISETP.GT.AND P3, PT, R0.reuse, 0x78, P1 ;  /* 0x000000780000780c */ /* 0x040fe40000f64270 */
[C---:B------:R-:W-:Y:S01]  /*8e30*/  ISETP.GT.AND P1, PT, R0.reuse, 0x79, P1 ;  /* 0x000000790000780c */ /* 0x040fe20000f24270 */
[----:B------:R-:W-:Y:S01]  /*8e40*/  @P4 STG.E.U16 desc[UR12][R10.64+0xe0], R80 ;  /* 0x0000e0500a004986 */ /* 0x000fe2000c10150c */
[C---:B------:R-:W-:Y:S02]  /*8e50*/  ISETP.GT.AND P4, PT, R0.reuse, 0x71, P0 ;  /* 0x000000710000780c */ /* 0x040fe40000784270 */
[----:B------:R-:W-:Y:S01]  /*8e60*/  ISETP.GT.AND P0, PT, R0, 0x79, P0 ;  /* 0x000000790000780c */ /* 0x000fe20000704270 */
[----:B------:R-:W-:Y:S01]  /*8e70*/  @P2 STG.E.U16 desc[UR12][R10.64+0xe2], R81 ;  /* 0x0000e2510a002986 */ /* 0x000fe2000c10150c */
[----:B0-----:R-:W-:Y:S02]  /*8e80*/  @P5 IMAD.MOV.U32 R2, RZ, RZ, R12 ;  /* 0x000000ffff025224 */ /* 0x001fe400078e000c */
[----:B------:R-:W-:-:S05]  /*8e90*/  @P5 IMAD.MOV.U32 R3, RZ, RZ, R13 ;  /* 0x000000ffff035224 */ /* 0x000fca00078e000d */
[----:B------:R0:W-:Y:S02]  /*8ea0*/  @P5 STG.E.U16 desc[UR12][R2.64+0xe0], R82 ;  /* 0x0000e05202005986 */ /* 0x0001e4000c10150c */
[----:B0-----:R-:W-:Y:S02]  /*8eb0*/  @P4 IMAD.MOV.U32 R2, RZ, RZ, R12 ;  /* 0x000000ffff024224 */ /* 0x001fe400078e000c */
[----:B------:R-:W-:-:S05]  /*8ec0*/  @P4 IMAD.MOV.U32 R3, RZ, RZ, R13 ;  /* 0x000000ffff034224 */ /* 0x000fca00078e000d */
[----:B------:R0:W-:Y:S04]  /*8ed0*/  @P4 STG.E.U16 desc[UR12][R2.64+0xe2], R83 ;  /* 0x0000e25302004986 */ /* 0x0001e8000c10150c */
[----:B------:R1:W-:Y:S04]  /*8ee0*/  @P3 STG.E.U16 desc[UR12][R10.64+0xf0], R84 ;  /* 0x0000f0540a003986 */ /* 0x0003e8000c10150c */
[----:B------:R1:W-:Y:S01]  /*8ef0*/  @P1 STG.E.U16 desc[UR12][R10.64+0xf2], R85 ;  /* 0x0000f2550a001986 */ /* 0x0003e2000c10150c */
[----:B0-----:R-:W-:Y:S02]  /*8f00*/  @P6 IMAD.MOV.U32 R2, RZ, RZ, R12 ;  /* 0x000000ffff026224 */ /* 0x001fe400078e000c */
[----:B------:R-:W-:-:S05]  /*8f10*/  @P6 IMAD.MOV.U32 R3, RZ, RZ, R13 ;  /* 0x000000ffff036224 */ /* 0x000fca00078e000d */
[----:B------:R1:W-:Y:S01]  /*8f20*/  @P6 STG.E.U16 desc[UR12][R2.64+0xf0], R86 ;  /* 0x0000f05602006986 */ /* 0x0003e2000c10150c */
[----:B------:R-:W-:Y:S05]  /*8f30*/  @!P0 EXIT ;  /* 0x000000000000894d */ /* 0x000fea0003800000 */
[----:B------:R-:W-:-:S05]  /*8f40*/  F2FP.BF16.F32.PACK_AB R8, RZ, R8 ;  /* 0x00000008ff08723e */ /* 0x000fca00000010ff */
[----:B------:R-:W-:Y:S01]  /*8f50*/  STG.E.U16 desc[UR12][R12.64+0xf2], R8 ;  /* 0x0000f2080c007986 */ /* 0x000fe2000c10150c */
[----:B------:R-:W-:Y:S05]  /*8f60*/  EXIT ;  /* 0x000000000000794d */ /* 0x000fea0003800000 */
.L_x_10:
[----:B------:R-:W-:-:S13]  /*8f70*/  ISETP.NE.AND P0, PT, R4, RZ, PT ;  /* 0x000000ff0400720c */ /* 0x000fda0003f05270 */
[----:B------:R-:W-:Y:S05]  /*8f80*/  @P0 EXIT ;  /* 0x000000000000094d */ /* 0x000fea0003800000 */
[----:B------:R-:W-:Y:S01]  /*8f90*/  ELECT P0, URZ, PT ;  /* 0x00000000003f782f */ /* 0x000fe20003800000 */
[----:B------:R-:W-:-:S12]  /*8fa0*/  BSSY B0, `(.L_x_273) ;  /* 0x0000078000007945 */ /* 0x000fd80003800000 */
[----:B------:R-:W-:Y:S05]  /*8fb0*/  @!P0 BRA `(.L_x_274) ;  /* 0x0000000400d88947 */ /* 0x000fea0003800000 */
[----:B------:R-:W-:Y:S02]  /*8fc0*/  ISETP.GE.AND P0, PT, R2, 0x1, PT ;  /* 0x000000010200780c */ /* 0x000fe40003f06270 */
[----:B------:R-:W-:-:S04]  /*8fd0*/  SHF.R.S32.HI R5, RZ, 0x1f, R6 ;  /* 0x0000001fff057819 */ /* 0x000fc80000011406 */
[----:B------:R-:W-:-:S07]  /*8fe0*/  LEA.HI R4, R5, R6, RZ, 0x7 ;  /* 0x0000000605047211 */ /* 0x000fce00078f38ff */
[----:B------:R-:W-:Y:S05]  /*8ff0*/  @!P0 BRA `(.L_x_274) ;  /* 0x0000000400c88947 */ /* 0x000fea0003800000 */
[----:B------:R-:W2:Y:S01]  /*9000*/  S2R R5, SR_CTAID.X ;  /* 0x0000000000057919 */ /* 0x000ea20000002500 */
[----:B------:R-:W-:Y:S01]  /*9010*/  LOP3.LUT R7, R4, 0xffffff80, RZ, 0xc0, !PT ;  /* 0xffffff8004077812 */ /* 0x000fe200078ec0ff */
[----:B------:R-:W-:Y:S01]  /*9020*/  ULDC UR4, c[0x0][0x384] ;  /* 0x0000e10000047ab9 */ /* 0x000fe20000000800 */
[----:B------:R-:W-:Y:S01]  /*9030*/  LOP3.LUT P0, RZ, R6, 0x1f, RZ, 0xc0, !PT ;  /* 0x0000001f06ff7812 */ /* 0x000fe2000780c0ff */
[----:B0----5:R-:W0:Y:S01]  /*9040*/  S2R R9, SR_CTAID.Y ;  /* 0x0000000000097919 */ /* 0x021e220000002600 */
[----:B------:R-:W-:Y:S01]  /*9050*/  IMAD R4, R10, R11, RZ ;  /* 0x0000000b0a047224 */ /* 0x000fe200078e02ff */
[----:B------:R-:W-:Y:S01]  /*9060*/  ULDC UR5, c[0x0][0x388] ;  /* 0x0000e20000057ab9 */ /* 0x000fe20000000800 */
[----:B------:R-:W-:Y:S01]  /*9070*/  IMAD.IADD R7, R6, 0x1, -R7 ;  /* 0x0000000106077824 */ /* 0x000fe200078e0a07 */
[----:B------:R-:W-:Y:S01]  /*9080*/  LOP3.LUT R22, R0, 0x2, RZ, 0xfc, !PT ;  /* 0x0000000200167812 */ /* 0x000fe200078efcff */
[----:B------:R-:W-:Y:S02]  /*9090*/  IMAD.MOV.U32 R6, RZ, RZ, RZ ;  /* 0x000000ffff067224 */ /* 0x000fe400078e00ff */
[----:B------:R-:W-:Y:S01]  /*90a0*/  IMAD.MOV.U32 R10, RZ, RZ, RZ ;  /* 0x000000ffff0a7224 */ /* 0x000fe200078e00ff */
[----:B------:R-:W-:Y:S01]  /*90b0*/  ISETP.NE.AND P1, PT, R7, RZ, PT ;  /* 0x000000ff0700720c */ /* 0x000fe20003f25270 */
[----:B------:R-:W-:Y:S01]  /*90c0*/  IMAD R4, R3, R4, 0x1 ;  /* 0x0000000103047424 */ /* 0x000fe200078e0204 */
[----:B------:R-:W-:Y:S01]  /*90d0*/  ISETP.NE.OR P0, PT, R7, RZ, !P0 ;  /* 0x000000ff0700720c */ /* 0x000fe20004705670 */
[----:B------:R-:W-:-:S02]  /*90e0*/  IMAD.MOV.U32 R7, RZ, RZ, 0x1 ;  /* 0x00000001ff077424 */ /* 0x000fc400078e00ff */
[----:B--2---:R-:W-:-:S04]  /*90f0*/  IMAD.SHL.U32 R18, R5, 0x80, RZ ;  /* 0x0000008005127824 */ /* 0x004fc800078e00ff */
[----:B------:R-:W-:-:S04]  /*9100*/  IMAD.HI.U32 R5, R18, UR4, RZ ;  /* 0x0000000412057c27 */ /* 0x000fc8000f8e00ff */
[----:B0-----:R-:W-:Y:S01]  /*9110*/  IMAD.SHL.U32 R19, R9, 0x80, RZ ;  /* 0x0000008009137824 */ /* 0x001fe200078e00ff */
[----:B-1----:R-:W-:Y:S02]  /*9120*/  CS2R R8, SRZ ;  /* 0x0000000000087805 */ /* 0x002fe4000001ff00 */
[----:B------:R-:W-:Y:S01]  /*9130*/  SHF.R.U32.HI R5, RZ, UR5, R5 ;  /* 0x00000005ff057c19 */ /* 0x000fe20008011605 */
[----:B------:R-:W-:-:S07]  /*9140*/  VIADD R20, R19, 0x40 ;  /* 0x0000004013147836 */ /* 0x000fce0000000000 */
.L_x_278:
[----:B------:R-:W0:Y:S01]  /*9150*/  S2R R12, SR_CgaCtaId ;  /* 0x00000000000c7919 */ /* 0x000e220000008800 */
[----:B------:R-:W-:-:S04]  /*9160*/  MOV R11, 0x400 ;  /* 0x00000400000b7802 */ /* 0x000fc80000000f00 */
[----:B0-----:R-:W-:Y:S02]  /*9170*/  LEA R21, R12, R11, 0x18 ;  /* 0x0000000b0c157211 */ /* 0x001fe400078ec0ff */
[----:B------:R-:W-:-:S03]  /*9180*/  SHF.L.U32 R11, R7, 0x1f, RZ ;  /* 0x0000001f070b7819 */ /* 0x000fc600000006ff */
[----:B------:R-:W-:-:S07]  /*9190*/  IMAD R12, R6, 0x8, R21 ;  /* 0x00000008060c7824 */ /* 0x000fce00078e0215 */
.L_x_275:
[----:B0-----:R0:W1:Y:S02]  /*91a0*/  SYNCS.PHASECHK.TRANS64.TRYWAIT P2, [R12+URZ+0x38070], R11 ;  /* 0x0380700b0c0075a7 */ /* 0x001064000804017f */
[----:B-1----:R-:W-:Y:S05]  /*91b0*/  @!P2 NANOSLEEP.SYNCS 0x989680 ;  /* 0x009896800000a95d */ /* 0x002fea0003900000 */
[----:B------:R-:W1:Y:S02]  /*91c0*/  @!P2 SYNCS.PHASECHK.TRANS64 P2, [R12+URZ+0x38070], R11 ;  /* 0x0380700b0c00a5a7 */ /* 0x000e64000804007f */
[----:B-1----:R-:W-:Y:S05]  /*91d0*/  @!P2 BRA `(.L_x_275) ;  /* 0xfffffffc00f0a947 */ /* 0x002fea000383ffff */
[----:B0-----:R-:W0:Y:S02]  /*91e0*/  @!P1 LDC R11, c[0x0][0x500] ;  /* 0x00014000ff0b9b82 */ /* 0x001e240000000800 */
[----:B0-----:R0:W-:Y:S02]  /*91f0*/  @!P1 SYNCS.ARRIVE.TRANS64 RZ, [R12+URZ+0x38000], R11 ;  /* 0x0380000b0cff99a7 */ /* 0x0011e4000800003f */
[----:B0-----:R-:W-:-:S04]  /*9200*/  PRMT R11, R22, 0x9910, RZ ;  /* 0x00009910160b7816 */ /* 0x001fc800000000ff */
[----:B------:R-:W-:-:S13]  /*9210*/  ISETP.NE.AND P2, PT, R11, 0x2, PT ;  /* 0x000000020b00780c */ /* 0x000fda0003f45270 */
[----:B------:R-:W-:Y:S05]  /*9220*/  @P2 BRA `(.L_x_276) ;  /* 0x0000000000042947 */ /* 0x000fea0003800000 */
[----:B------:R-:W-:Y:S01]  /*9230*/  BPT.TRAP 0x1 ;  /* 0x000000040000795c */ /* 0x000fe20000300000 */
.L_x_276:
[----:B------:R-:W-:Y:S05]  /*9240*/  @P0 BRA `(.L_x_277) ;  /* 0x0000000000040947 */ /* 0x000fea0003800000 */
[----:B------:R-:W-:Y:S01]  /*9250*/  BPT.TRAP 0x1 ;  /* 0x000000040000795c */ /* 0x000fe20000300000 */
.L_x_277:
[----:B------:R-:W0:Y:S01]  /*9260*/  LDC R13, c[0x0][0x380] ;  /* 0x0000e000ff0d7b82 */ /* 0x000e220000000800 */
[----:B------:R-:W-:Y:S01]  /*9270*/  R2UR UR4, R5 ;  /* 0x00000000050472ca */ /* 0x000fe200000e0000 */
[----:B------:R-:W-:Y:S01]  /*9280*/  ULDC UR28, c[0x0][0x38c] ;  /* 0x0000e300001c7ab9 */ /* 0x000fe20000000800 */
[----:B------:R-:W-:Y:S01]  /*9290*/  R2UR UR10, R18 ;  /* 0x00000000120a72ca */ /* 0x000fe200000e0000 */
[----:B------:R-:W-:Y:S01]  /*92a0*/  UISETP.NE.AND UP0, UPT, UR28, 0x1, UPT ;  /* 0x000000011c00788c */ /* 0x000fe2000bf05270 */
[----:B------:R-:W-:Y:S01]  /*92b0*/  R2UR UR25, R12 ;  /* 0x000000000c1972ca */ /* 0x000fe200000e0000 */
[----:B------:R-:W-:Y:S01]  /*92c0*/  ULDC.64 UR14, c[0x0][0x198] ;  /* 0x00006600000e7ab9 */ /* 0x000fe20000000a00 */
[C---:B------:R-:W-:Y:S01]  /*92d0*/  R2UR UR26, R10.reuse ;  /* 0x000000000a1a72ca */ /* 0x040fe200000e0000 */
[----:B------:R-:W1:Y:S01]  /*92e0*/  LDC.64 R14, c[0x0][0x3b8] ;  /* 0x0000ee00ff0e7b82 */ /* 0x000e620000000a00 */
[----:B------:R-:W-:Y:S01]  /*92f0*/  VIADD R10, R10, 0x1 ;  /* 0x000000010a0a7836 */ /* 0x000fe20000000000 */
[----:B------:R-:W-:Y:S01]  /*9300*/  R2UR UR7, R21 ;  /* 0x00000000150772ca */ /* 0x000fe200000e0000 */
[----:B------:R-:W-:Y:S01]  /*9310*/  VIADD R4, R4, 0xffffffff ;  /* 0xffffffff04047836 */ /* 0x000fe20000000000 */
[----:B------:R-:W-:Y:S01]  /*9320*/  R2UR UR24, R6 ;  /* 0x00000000061872ca */ /* 0x000fe200000e0000 */
[----:B------:R-:W-:Y:S01]  /*9330*/  ULDC.64 UR16, c[0x0][0x3b0] ;  /* 0x0000ec0000107ab9 */ /* 0x000fe20000000a00 */
[----:B------:R-:W-:Y:S01]  /*9340*/  R2UR UR20, R9 ;  /* 0x00000000091472ca */ /* 0x000fe200000e0000 */
[----:B------:R-:W-:Y:S01]  /*9350*/  @UP0 ULDC.64 UR12, c[0x0][0x390] ;  /* 0x0000e400000c0ab9 */ /* 0x000fe20000000a00 */
[----:B------:R-:W1:Y:S01]  /*9360*/  LDC.64 R16, c[0x0][0x3d8] ;  /* 0x0000f600ff107b82 */ /* 0x000e620000000a00 */
[----:B------:R-:W-:Y:S01]  /*9370*/  R2UR UR21, R8 ;  /* 0x00000000081572ca */ /* 0x000fe200000e0000 */
[----:B------:R-:W-:Y:S01]  /*9380*/  ULDC.64 UR22, c[0x0][0x3d0] ;  /* 0x0000f40000167ab9 */ /* 0x000fe20000000a00 */
[----:B------:R-:W-:Y:S01]  /*9390*/  R2UR UR18, R19 ;  /* 0x00000000131272ca */ /* 0x000fe200000e0000 */
[----:B------:R-:W-:Y:S01]  /*93a0*/  USHF.L.U32 UR26, UR26, 0x5, URZ ;  /* 0x000000051a1a7899 */ /* 0x000fe2000800063f */
[----:B------:R-:W-:Y:S01]  /*93b0*/  ISETP.GT.AND P5, PT, R4, 0x1, PT ;  /* 0x000000010400780c */ /* 0x000fe20003fa4270 */
[----:B------:R-:W-:Y:S01]  /*93c0*/  UIADD3 UR25, UR25, 0x38000, URZ ;  /* 0x0003800019197890 */ /* 0x000fe2000fffe03f */
[----:B------:R-:W-:Y:S01]  /*93d0*/  VIADD R6, R6, 0x1 ;  /* 0x0000000106067836 */ /* 0x000fe20000000000 */
[----:B0-----:R-:W-:Y:S01]  /*93e0*/  ISETP.NE.AND P2, PT, R13, 0x1, PT ;  /* 0x000000010d00780c */ /* 0x001fe20003f45270 */
[----:B------:R-:W-:Y:S01]  /*93f0*/  ULEA UR24, UR24, UR7, 0xd ;  /* 0x0000000718187291 */ /* 0x000fe2000f8e683f */
[----:B------:R-:W-:-:S02]  /*9400*/  UMOV UR5, 0x10000000 ;  /* 0x1000000000057882 */ /* 0x000fc40000000000 */
[C---:B------:R-:W-:Y:S01]  /*9410*/  ISETP.NE.AND P4, PT, R6.reuse, 0xe, PT ;  /* 0x0000000e0600780c */ /* 0x040fe20003f85270 */
[----:B------:R-:W-:Y:S01]  /*9420*/  UMOV UR19, UR26 ;  /* 0x0000001a00137c82 */ /* 0x000fe20008000000 */
[----:B------:R-:W-:Y:S02]  /*9430*/  UMOV UR11, UR26 ;  /* 0x0000001a000b7c82 */ /* 0x000fe40008000000 */
[----:B------:R-:W-:-:S05]  /*9440*/  SEL R6, R6, RZ, P4 ;  /* 0x000000ff06067207 */ /* 0x000fca0002000000 */
[----:B------:R-:W-:Y:S01]  /*9450*/  @P2 IMAD.U32 R11, RZ, RZ, UR4 ;  /* 0x00000004ff0b2e24 */ /* 0x000fe2000f8e00ff */
[----:B------:R-:W-:Y:S01]  /*9460*/  UMOV UR4, 0x0 ;  /* 0x0000000000047882 */ /* 0x000fe20000000000 */
[----:B-1----:R-:W-:-:S03]  /*9470*/  IMAD R12, R8, R15, R17 ;  /* 0x0000000f080c7224 */ /* 0x002fc600078e0211 */
[----:B------:R-:W-:Y:S01]  /*9480*/  @P2 R2UR UR10, R11 ;  /* 0x000000000b0a22ca */ /* 0x000fe200000e0000 */
[----:B------:R-:W-:Y:S01]  /*9490*/  IMAD R11, R9, R14, R16 ;  /* 0x0000000e090b7224 */ /* 0x000fe200078e0210 */
[C---:B------:R-:W-:Y:S02]  /*94a0*/  ISETP.NE.AND P2, PT, R10.reuse, R3, PT ;  /* 0x000000030a00720c */ /* 0x040fe40003f45270 */
[----:B------:R-:W-:Y:S02]  /*94b0*/  SEL R14, RZ, 0x1, P4 ;  /* 0x00000001ff0e7807 */ /* 0x000fe40002000000 */
[----:B------:R-:W-:Y:S02]  /*94c0*/  PRMT R11, R11, 0x40, R12 ;  /* 0x000000400b0b7816 */ /* 0x000fe4000000000c */
[----:B------:R-:W0:Y:S01]  /*94d0*/  LDC R12, c[0x0][0x3c8] ;  /* 0x0000f200ff0c7b82 */ /* 0x000e220000000800 */
[----:B------:R-:W-:Y:S02]  /*94e0*/  LOP3.LUT R7, R7, R14, RZ, 0x3c, !PT ;  /* 0x0000000e07077212 */ /* 0x000fe400078e3cff */
[----:B------:R-:W-:-:S02]  /*94f0*/  SEL R10, R10, RZ, P2 ;  /* 0x000000ff0a0a7207 */ /* 0x000fc40001000000 */
[----:B------:R-:W-:Y:S02]  /*9500*/  UIADD3 UR6, -UR10, URZ, URZ ;  /* 0x0000003f0a067290 */ /* 0x000fe4000fffe13f */
[----:B------:R-:W-:Y:S02]  /*9510*/  UIMAD.WIDE.U32 UR8, UR10, UR12, URZ ;  /* 0x0000000c0a0872a5 */ /* 0x000fe4000f8e003f */
[----:B------:R-:W-:Y:S01]  /*9520*/  UMOV UR29, UR10 ;  /* 0x0000000a001d7c82 */ /* 0x000fe20008000000 */
[----:B------:R-:W-:Y:S01]  /*9530*/  UMOV UR12, UR20 ;  /* 0x00000014000c7c82 */ /* 0x000fe20008000000 */
[----:B------:R-:W-:Y:S01]  /*9540*/  IMAD R13, R13, UR6, R18 ;  /* 0x000000060d0d7c24 */ /* 0x000fe2000f8e0212 */
[----:B------:R-:W-:Y:S02]  /*9550*/  @UP0 USHF.R.U32.HI UR29, URZ, UR13, UR9 ;  /* 0x0000000d3f1d0299 */ /* 0x000fe40008011609 */
[----:B------:R-:W-:Y:S01]  /*9560*/  R2UR UR9, R11 ;  /* 0x000000000b0972ca */ /* 0x000fe200000e0000 */
[----:B------:R-:W-:Y:S01]  /*9570*/  VIADD R11, R9, 0x1 ;  /* 0x00000001090b7836 */ /* 0x000fe20000000000 */
[----:B------:R-:W-:Y:S01]  /*9580*/  R2UR UR27, R13 ;  /* 0x000000000d1b72ca */ /* 0x000fe200000e0000 */
[----:B------:R-:W-:Y:S01]  /*9590*/  UIADD3 UR8, -UR29, URZ, URZ ;  /* 0x0000003f1d087290 */ /* 0x000fe2000fffe13f */
[----:B------:R-:W-:Y:S01]  /*95a0*/  @P2 IMAD.MOV R11, RZ, RZ, R9 ;  /* 0x000000ffff0b2224 */ /* 0x000fe200078e0209 */
[----:B------:R-:W-:-:S02]  /*95b0*/  UIADD3 UR6, UP1, UR14, 0xf0, URZ ;  /* 0x000000f00e067890 */ /* 0x000fc4000ff3e03f */
[----:B------:R-:W-:Y:S01]  /*95c0*/  UIMAD UR28, UR28, UR8, UR10 ;  /* 0x000000081c1c72a4 */ /* 0x000fe2000f8e020a */
[----:B------:R-:W-:Y:S01]  /*95d0*/  R2UR UR10, R20 ;  /* 0x00000000140a72ca */ /* 0x000fe200000e0000 */
[----:B------:R-:W-:Y:S01]  /*95e0*/  UIADD3 UR14, UP2, UR14, 0x1f0, URZ ;  /* 0x000001f00e0e7890 */ /* 0x000fe2000ff5e03f */
[C---:B0-----:R-:W-:Y:S01]  /*95f0*/  ISETP.NE.AND P3, PT, R11.reuse, R12, PT ;  /* 0x0000000c0b00720c */ /* 0x041fe20003f65270 */
[----:B------:R-:W-:Y:S01]  /*9600*/  UIADD3.X UR7, URZ, UR15, URZ, UP1, !UPT ;  /* 0x0000000f3f077290 */ /* 0x000fe20008ffe43f */
[----:B------:R-:W-:Y:S01]  /*9610*/  VIADD R12, R8, 0x1 ;  /* 0x00000001080c7836 */ /* 0x000fe20000000000 */
[----:B------:R-:W-:Y:S01]  /*9620*/  UIMAD UR28, UR28, UR17, UR23 ;  /* 0x000000111c1c72a4 */ /* 0x000fe2000f8e0217 */
[----:B------:R-:W-:Y:S01]  /*9630*/  SEL R9, R11, RZ, P3 ;  /* 0x000000ff0b097207 */ /* 0x000fe20001800000 */
[----:B------:R-:W-:Y:S02]  /*9640*/  UIMAD UR27, UR27, UR16, UR22 ;  /* 0x000000101b1b72a4 */ /* 0x000fe4000f8e0216 */
[----:B------:R-:W-:-:S02]  /*9650*/  UPRMT UR22, UR9, 0x5410, URZ ;  /* 0x0000541009167896 */ /* 0x000fc4000800003f */
[----:B------:R-:W-:Y:S02]  /*9660*/  UIADD3.X UR15, URZ, UR15, URZ, UP2, !UPT ;  /* 0x0000000f3f0f7290 */ /* 0x000fe400097fe43f */
[----:B------:R-:W-:Y:S02]  /*9670*/  UIADD3 UR16, UR24, 0x1c000, URZ ;  /* 0x0001c00018107890 */ /* 0x000fe4000fffe03f */
[----:B------:R-:W-:Y:S01]  /*9680*/  UIADD3 UR8, UR24, 0x1d000, URZ ;  /* 0x0001d00018087890 */ /* 0x000fe2000fffe03f */
[----:B------:R-:W-:Y:S01]  /*9690*/  @P3 IMAD.MOV R12, RZ, RZ, R8 ;  /* 0x000000ffff0c3224 */ /* 0x000fe200078e0208 */
[----:B------:R-:W-:Y:S01]  /*96a0*/  UMOV UR17, UR25 ;  /* 0x0000001900117c82 */ /* 0x000fe20008000000 */
[----:B------:R2:W-:Y:S01]  /*96b0*/  UTMALDG.4D.IM2COL [UR24], [UR6], UR22 ;  /* 0x00000018060073b4 */ /* 0x0005e20008058016 */
[----:B------:R-:W-:Y:S01]  /*96c0*/  UMOV UR13, UR21 ;  /* 0x00000015000d7c82 */ /* 0x000fe20008000000 */
[----:B------:R-:W-:Y:S01]  /*96d0*/  UMOV UR9, UR25 ;  /* 0x0000001900097c82 */ /* 0x000fe20008000000 */
[----:B------:R-:W-:Y:S01]  /*96e0*/  IMAD.MOV.U32 R8, RZ, RZ, R12 ;  /* 0x000000ffff087224 */ /* 0x000fe200078e000c */
[----:B------:R2:W-:Y:S02]  /*96f0*/  UTMALDG.4D [UR16], [UR14], desc[UR4] ;  /* 0x000004100e0075b4 */ /* 0x0005e40008019000 */
[----:B------:R2:W-:Y:S02]  /*9700*/  UTMALDG.4D [UR8], [UR14], desc[UR4] ;  /* 0x000004080e0075b4 */ /* 0x0005e40008019000 */
[----:B--2---:R-:W-:Y:S05]  /*9710*/  @P5 BRA `(.L_x_278) ;  /* 0xfffffff8008c5947 */ /* 0x004fea000383ffff */
.L_x_274:
[----:B------:R-:W-:Y:S05]  /*9720*/  BSYNC B0 ;  /* 0x0000000000007941 */ /* 0x000fea0003800000 */
.L_x_273:
[----:B------:R-:W-:Y:S01]  /*9730*/  ISETP.GE.U32.AND P0, PT, R2, 0xe, PT ;  /* 0x0000000e0200780c */ /* 0x000fe20003f06070 */
[----:B------:R-:W-:-:S12]  /*9740*/  IMAD.MOV.U32 R3, RZ, RZ, 0x1 ;  /* 0x00000001ff037424 */ /* 0x000fd800078e00ff */
[----:B------:R-:W-:Y:S05]  /*9750*/  @!P0 BRA `(.L_x_279) ;  /* 0x00000000001c8947 */ /* 0x000fea0003800000 */
[----:B------:R-:W-:-:S05]  /*9760*/  SHF.R.U32.HI R4, RZ, 0x1, R2 ;  /* 0x00000001ff047819 */ /* 0x000fca0000011602 */
[----:B------:R-:W-:-:S05]  /*9770*/  IMAD.WIDE.U32 R4, R4, -0x6db6db6d, RZ ;  /* 0x9249249304047825 */ /* 0x000fca00078e00ff */
[----:B------:R-:W-:-:S04]  /*9780*/  SHF.R.U32.HI R3, RZ, 0x2, R5 ;  /* 0x00000002ff037819 */ /* 0x000fc80000011605 */
[----:B------:R-:W-:-:S04]  /*9790*/  LOP3.LUT R3, R3, 0x1, RZ, 0xc0, !PT ;  /* 0x0000000103037812 */ /* 0x000fc800078ec0ff */
[----:B------:R-:W-:-:S04]  /*97a0*/  ISETP.NE.U32.AND P0, PT, R3, 0x1, PT ;  /* 0x000000010300780c */ /* 0x000fc80003f05070 */
[----:B------:R-:W-:-:S04]  /*97b0*/  ISETP.NE.U32.AND.EX P0, PT, RZ, RZ, PT, P0 ;  /* 0x000000ffff00720c */ /* 0x000fc80003f05100 */
[----:B------:R-:W-:-:S09]  /*97c0*/  SEL R3, RZ, 0x1, !P0 ;  /* 0x00000001ff037807 */ /* 0x000fd20004000000 */
.L_x_279:
[----:B------:R-:W-:Y:S05]  /*97d0*/  WARPSYNC.ALL ;  /* 0x0000000000007948 */ /* 0x000fea0003800000 */
[----:B------:R-:W-:-:S13]  /*97e0*/  ELECT P0, URZ, PT ;  /* 0x00000000003f782f */ /* 0x000fda0003800000 */
[----:B------:R-:W-:Y:S05]  /*97f0*/  @!P0 EXIT ;  /* 0x000000000000894d */ /* 0x000fea0003800000 */
[----:B------:R-:W-:-:S04]  /*9800*/  LOP3.LUT R0, R0, 0x2, RZ, 0xfc, !PT ;  /* 0x0000000200007812 */ /* 0x000fc800078efcff */
[----:B------:R-:W-:-:S13]  /*9810*/  ISETP.NE.AND P0, PT, R0, 0x3, PT ;  /* 0x000000030000780c */ /* 0x000fda0003f05270 */
[----:B------:R-:W-:Y:S05]  /*9820*/  @!P0 BRA `(.L_x_280) ;  /* 0x0000000000048947 */ /* 0x000fea0003800000 */
[----:B------:R-:W-:Y:S01]  /*9830*/  BPT.TRAP 0x1 ;  /* 0x000000040000795c */ /* 0x000fe20000300000 */
.L_x_280:
[----:B------:R-:W2:Y:S01]  /*9840*/  S2R R7, SR_CgaCtaId ;  /* 0x0000000000077919 */ /* 0x000ea20000008800 */
[----:B------:R-:W-:Y:S02]  /*9850*/  SHF.R.U32.HI R4, RZ, 0x1, R2 ;  /* 0x00000001ff047819 */ /* 0x000fe40000011602 */
[----:B------:R-:W-:-:S03]  /*9860*/  MOV R0, 0x400 ;  /* 0x0000040000007802 */ /* 0x000fc60000000f00 */
[----:B------:R-:W-:-:S05]  /*9870*/  IMAD.WIDE.U32 R4, R4, -0x6db6db6d, RZ ;  /* 0x9249249304047825 */ /* 0x000fca00078e00ff */
[----:B------:R-:W-:-:S05]  /*9880*/  SHF.R.U32.HI R5, RZ, 0x2, R5 ;  /* 0x00000002ff057819 */ /* 0x000fca0000011605 */
[----:B------:R-:W-:Y:S01]  /*9890*/  IMAD R2, R5, -0xe, R2 ;  /* 0xfffffff205027824 */ /* 0x000fe200078e0202 */
[----:B--2---:R-:W-:Y:S02]  /*98a0*/  LEA R0, R7, R0, 0x18 ;  /* 0x0000000007007211 */ /* 0x004fe400078ec0ff */
[----:B------:R-:W-:-:S03]  /*98b0*/  SHF.L.U32 R7, R3, 0x1f, RZ ;  /* 0x0000001f03077819 */ /* 0x000fc600000006ff */
[----:B------:R-:W-:-:S04]  /*98c0*/  VIADD R5, R0, 0x38070 ;  /* 0x0003807000057836 */ /* 0x000fc80000000000 */
[----:B------:R-:W-:-:S07]  /*98d0*/  IMAD R0, R2, 0x8, R5 ;  /* 0x0000000802007824 */ /* 0x000fce00078e0205 */
.L_x_281:
[----:B--2---:R2:W3:Y:S02]  /*98e0*/  SYNCS.PHASECHK.TRANS64.TRYWAIT P0, [R0+URZ], R7 ;  /* 0x00000007000075a7 */ /* 0x0044e4000800017f */
[----:B---3--:R-:W-:Y:S05]  /*98f0*/  @!P0 NANOSLEEP.SYNCS 0x989680 ;  /* 0x009896800000895d */ /* 0x008fea0003900000 */
[----:B------:R-:W3:Y:S02]  /*9900*/  @!P0 SYNCS.PHASECHK.TRANS64 P0, [R0+URZ], R7 ;  /* 0x00000007000085a7 */ /* 0x000ee4000800007f */
[----:B---3--:R-:W-:Y:S05]  /*9910*/  @!P0 BRA `(.L_x_281) ;  /* 0xfffffffc00f08947 */ /* 0x008fea000383ffff */
[----:B------:R-:W-:-:S05]  /*9920*/  VIADD R2, R2, 0x1 ;  /* 0x0000000102027836 */ /* 0x000fca0000000000 */
[----:B------:R-:W-:-:S04]  /*9930*/  ISETP.NE.AND P0, PT, R2, 0xe, PT ;  /* 0x0000000e0200780c */ /* 0x000fc80003f05270 */
[----:B--2---:R-:W-:Y:S02]  /*9940*/  SEL R0, RZ, 0x1, P0 ;  /* 0x00000001ff007807 */ /* 0x004fe40000000000 */
[----:B------:R-:W-:Y:S02]  /*9950*/  SEL R2, R2, RZ, P0 ;  /* 0x000000ff02027207 */ /* 0x000fe40000000000 */
[----:B------:R-:W-:-:S03]  /*9960*/  LOP3.LUT R7, R3, R0, RZ, 0x3c, !PT ;  /* 0x0000000003077212 */ /* 0x000fc600078e3cff */
[----:B------:R-:W-:Y:S01]  /*9970*/  IMAD R0, R2, 0x8, R5 ;  /* 0x0000000802007824 */ /* 0x000fe200078e0205 */
[----:B------:R-:W-:-:S07]  /*9980*/  SHF.L.U32 R3, R7, 0x1f, RZ ;  /* 0x0000001f07037819 */ /* 0x000fce00000006ff */
.L_x_282:
        /* <DEDUP_REMOVED lines=11> */
.L_x_283:
        /* <DEDUP_REMOVED lines=11> */
.L_x_284:
        /* <DEDUP_REMOVED lines=11> */
.L_x_285:
        /* <DEDUP_REMOVED lines=11> */
.L_x_286:
        /* <DEDUP_REMOVED lines=11> */
.L_x_287:
        /* <DEDUP_REMOVED lines=11> */
.L_x_288:
        /* <DEDUP_REMOVED lines=11> */
.L_x_289:
        /* <DEDUP_REMOVED lines=11> */
.L_x_290:
        /* <DEDUP_REMOVED lines=11> */
.L_x_291:
        /* <DEDUP_REMOVED lines=11> */
.L_x_292:
        /* <DEDUP_REMOVED lines=11> */
.L_x_293:
        /* <DEDUP_REMOVED lines=11> */
.L_x_294:
[----:B--2---:R2:W3:Y:S02]  /*a1d0*/  SYNCS.PHASECHK.TRANS64.TRYWAIT P0, [R2+URZ], R3 ;  /* 0x00000003020075a7 */ /* 0x0044e4000800017f */
[----:B---3--:R-:W-:Y:S05]  /*a1e0*/  @!P0 NANOSLEEP.SYNCS 0x989680 ;  /* 0x009896800000895d */ /* 0x008fea0003900000 */
[----:B------:R-:W3:Y:S02]  /*a1f0*/  @!P0 SYNCS.PHASECHK.TRANS64 P0, [R2+URZ], R3 ;  /* 0x00000003020085a7 */ /* 0x000ee4000800007f */
[----:B---3--:R-:W-:Y:S05]  /*a200*/  @P0 EXIT ;  /* 0x000000000000094d */ /* 0x008fea0003800000 */
[----:B------:R-:W-:Y:S05]  /*a210*/  BRA `(.L_x_294) ;  /* 0xfffffffc00ec7947 */ /* 0x000fea000383ffff */
.L_x_295:
[----:B------:R-:W-:-:S00]  /*a220*/  BRA `(.L_x_295) ;  /* 0xfffffffc00fc7947 */ /* 0x000fc0000383ffff */
[----:B------:R-:W-:-:S00]  /*a230*/  NOP ;  /* 0x0000000000007918 */ /* 0x000fc00000000000 */
        /* <DEDUP_REMOVED lines=12> */
.L_x_296:


//--------------------- .nv.shared._ZN7cutlass13device_kernelINS_4conv6kernel13ConvUniversalINS1_16ConvProblemShapeILNS1_8OperatorE1ELi2EEENS1_10collective14CollectiveConvINS1_46MainloopSm90TmaGmmaWarpSpecializedImplicitGemmILS5_1ELi14ELi2EN4cute5tupleIJNSA_1CILi1EEESD_SD_EEENS1_36KernelImplicitTmaWarpSpecializedSm90ELi1EEENSB_IJNSC_ILi128EEESH_NSB_IJNSC_ILi32EEEEEEEEENS_10bfloat16_tESL_NSA_8TiledMMAINSA_8MMA_AtomIJNSA_4SM904GMMA28MMA_64x128x16_F32BF16BF16_SSILNSP_5MajorE0ELSR_1ELNSP_7ScaleInE1ELSS_1EEEEEENSA_6LayoutISE_NSB_IJNSC_ILi0EEESW_SW_EEEEENSB_IJNSA_10UnderscoreESZ_SZ_EEEEENS7_6detail26Sm90ImplicitGemmTileTraitsINSA_20SM90_TMA_LOAD_IM2COLENSA_14ComposedLayoutINSA_7SwizzleILi2ELi4ELi3EEENSA_18smem_ptr_flag_bitsILi16EEENSV_INSB_IJNSB_IJNSC_ILi8EEENSC_ILi16EEEEEENSB_IJSI_SD_EEENSB_IJSD_NSC_ILi14EEEEEEEEENSB_IJNSB_IJSI_NSC_ILi256EEEEEENSB_IJSD_SW_EEENSB_IJSW_NSC_ILi4096EEEEEEEEEEEEEvEENS13_INSA_13SM90_TMA_LOADENS15_INS16_ILi3ELi4ELi3EEES19_NSV_INSB_IJNSB_IJNSC_ILi64EEENSC_ILi2EEEEEENSB_IJS1A_NSC_ILi4EEEEEES1F_EEENSB_IJNSB_IJSD_NSC_ILi2048EEEEEENSB_IJS1S_NSC_ILi512EEEEEES1L_EEEEEEEvEEEENS_8epilogue10collective6detail29Sm90TmaWarpSpecializedAdapterINS28_15DefaultEpilogueISL_NSB_IJNSB_IJlllEEESD_SW_EEES2D_NS27_6thread17LinearCombinationISL_Li1EffLNS2E_9ScaleType4KindE0ELNS_15FloatRoundStyleE2ESL_EENS_4gemm15EpilogueDefaultEEEEEvvEEEEvNT_6ParamsE --------------------------
	.section	.nv.shared._ZN7cutlass13device_kernelINS_4conv6kernel13ConvUniversalINS1_16ConvProblemShapeILNS1_8OperatorE1ELi2EEENS1_10collective14CollectiveConvINS1_46MainloopSm90TmaGmmaWarpSpecializedImplicitGemmILS5_1ELi14ELi2EN4cute5tupleIJNSA_1CILi1EEESD_SD_EEENS1_36KernelImplicitTmaWarpSpecializedSm90ELi1EEENSB_IJNSC_ILi128EEESH_NSB_IJNSC_ILi32EEEEEEEEENS_10bfloat16_tESL_NSA_8TiledMMAINSA_8MMA_AtomIJNSA_4SM904GMMA28MMA_64x128x16_F32BF16BF16_SSILNSP_5MajorE0ELSR_1ELNSP_7ScaleInE1ELSS_1EEEEEENSA_6LayoutISE_NSB_IJNSC_ILi0EEESW_SW_EEEEENSB_IJNSA_10UnderscoreESZ_SZ_EEEEENS7_6detail26Sm90ImplicitGemmTileTraitsINSA_20SM90_TMA_LOAD_IM2COLENSA_14ComposedLayoutINSA_7SwizzleILi2ELi4ELi3EEENSA_18smem_ptr_flag_bitsILi16EEENSV_INSB_IJNSB_IJNSC_ILi8EEENSC_ILi16EEEEEENSB_IJSI_SD_EEENSB_IJSD_NSC_ILi14EEEEEEEEENSB_IJNSB_IJSI_NSC_ILi256EEEEEENSB_IJSD_SW_EEENSB_IJSW_NSC_ILi4096EEEEEEEEEEEEEvEENS13_INSA_13SM90_TMA_LOADENS15_INS16_ILi3ELi4ELi3EEES19_NSV_INSB_IJNSB_IJNSC_ILi64EEENSC_ILi2EEEEEENSB_IJS1A_NSC_ILi4EEEEEES1F_EEENSB_IJNSB_IJSD_NSC_ILi2048EEEEEENSB_IJS1S_NSC_ILi512EEEEEES1L_EEEEEEEvEEEENS_8epilogue10collective6detail29Sm90TmaWarpSpecializedAdapterINS28_15DefaultEpilogueISL_NSB_IJNSB_IJlllEEESD_SW_EEES2D_NS27_6thread17LinearCombinationISL_Li1EffLNS2E_9ScaleType4KindE0ELNS_15FloatRoundStyleE2ESL_EENS_4gemm15EpilogueDefaultEEEEEvvEEEEvNT_6ParamsE,"aw",@nobits
	.sectionflags	@""
	.align	16
	.zero		1024


//--------------------- .nv.shared.reserved.0     --------------------------
	.section	.nv.shared.reserved.0,"aw",@nobits
	.weak		__nv_reservedSMEM_offset_0_alias
	.size		__nv_reservedSMEM_offset_0_alias, 0, 0
	.other		__nv_reservedSMEM_offset_0_alias,@"STO_CUDA_RESERVED_SHARED STV_DEFAULT"
__nv_reservedSMEM_offset_0_alias:
	.zero		0


//--------------------- .nv.global                --------------------------
	.section	.nv.global,"aw",@nobits
.nv.global:
	.type		_ZN39_INTERNAL_d02f7d17_4_k_cu_4fd280a6_27974cute1_E,@object
	.size		_ZN39_INTERNAL_d02f7d17_4_k_cu_4fd280a6_27974cute1_E,(_ZN39_INTERNAL_d02f7d17_4_k_cu_4fd280a6_27974cuda3std3__45__cpo6cbeginE - _ZN39_INTERNAL_d02f7d17_4_k_cu_4fd280a6_27974cute1_E)
_ZN39_INTERNAL_d02f7d17_4_k_cu_4fd280a6_27974cute1_E:
	.zero		1
	.type		_ZN39_INTERNAL_d02f7d17_4_k_cu_4fd280a6_27974cuda3std3__45__cpo6cbeginE,@object
	.size		_ZN39_INTERNAL_d02f7d17_4_k_cu_4fd280a6_27974cuda3std3__45__cpo6cbeginE,(_ZN39_INTERNAL_d02f7d17_4_k_cu_4fd280a6_27974cuda3std3__48in_placeE - _ZN39_INTERNAL_d02f7d17_4_k_cu_4fd280a6_27974cuda3std3__45__cpo6cbeginE)
_ZN39_INTERNAL_d02f7d17_4_k_cu_4fd280a6_27974cuda3std3__45__cpo6cbeginE:
	.zero		1
	.type		_ZN39_INTERNAL_d02f7d17_4_k_cu_4fd280a6_27974cuda3std3__48in_placeE,@object
	.size		_ZN39_INTERNAL_d02f7d17_4_k_cu_4fd280a6_27974cuda3std3__48in_placeE,(_ZN39_INTERNAL_d02f7d17_4_k_cu_4fd280a6_27974cuda3std6ranges3__45__cpo9iter_moveE - _ZN39_INTERNAL_d02f7d17_4_k_cu_4fd280a6_27974cuda3std3__48in_placeE)
_ZN39_INTERNAL_d02f7d17_4_k_cu_4fd280a6_27974cuda3std3__48in_placeE:
	.zero		1
	.type		_ZN39_INTERNAL_d02f7d17_4_k_cu_4fd280a6_27974cuda3std6ranges3__45__cpo9iter_moveE,@object
	.size		_ZN39_INTERNAL_d02f7d17_4_k_cu_4fd280a6_27974cuda3std6ranges3__45__cpo9iter_moveE,(_ZN39_INTERNAL_d02f7d17_4_k_cu_4fd280a6_27974cuda3std3__45__cpo5beginE - _ZN39_INTERNAL_d02f7d17_4_k_cu_4fd280a6_27974cuda3std6ranges3__45__cpo9iter_moveE)
_ZN39_INTERNAL_d02f7d17_4_k_cu_4fd280a6_27974cuda3std6ranges3__45__cpo9iter_moveE:
	.zero		1
	.type		_ZN39_INTERNAL_d02f7d17_4_k_cu_4fd280a6_27974cuda3std3__45__cpo5beginE,@object
	.size		_ZN39_INTERNAL_d02f7d17_4_k_cu_4fd280a6_27974cuda3std3__45__cpo5beginE,(_ZN39_INTERNAL_d02f7d17_4_k_cu_4fd280a6_27974cuda3std3__441_GLOBAL__N__d02f7d17_4_k_cu_4fd280a6_27976ignoreE - _ZN39_INTERNAL_d02f7d17_4_k_cu_4fd280a6_27974cuda3std3__45__cpo5beginE)
_ZN39_INTERNAL_d02f7d17_4_k_cu_4fd280a6_27974cuda3std3__45__cpo5beginE:
	.zero		1
	.type		_ZN39_INTERNAL_d02f7d17_4_k_cu_4fd280a6_27974cuda3std3__441_GLOBAL__N__d02f7d17_4_k_cu_4fd280a6_27976ignoreE,@object
	.size		_ZN39_INTERNAL_d02f7d17_4_k_cu_4fd280a6_27974cuda3std3__441_GLOBAL__N__d02f7d17_4_k_cu_4fd280a6_27976ignoreE,(_ZN39_INTERNAL_d02f7d17_4_k_cu_4fd280a6_27974cute7productE - _ZN39_INTERNAL_d02f7d17_4_k_cu_4fd280a6_27974cuda3std3__441_GLOBAL__N__d02f7d17_4_k_cu_4fd280a6_27976ignoreE)
_ZN39_INTERNAL_d02f7d17_4_k_cu_4fd280a6_27974cuda3std3__441_GLOBAL__N__d02f7d17_4_k_cu_4fd280a6_27976ignoreE:
	.zero		1
	.type		_ZN39_INTERNAL_d02f7d17_4_k_cu_4fd280a6_27974cute7productE,@object
	.size		_ZN39_INTERNAL_d02f7d17_4_k_cu_4fd280a6_27974cute7productE,(_ZN39_INTERNAL_d02f7d17_4_k_cu_4fd280a6_27974cuda3std3__45__cpo3endE - _ZN39_INTERNAL_d02f7d17_4_k_cu_4fd280a6_27974cute7productE)
_ZN39_INTERNAL_d02f7d17_4_k_cu_4fd280a6_27974cute7productE:
	.zero		1
	.type		_ZN39_INTERNAL_d02f7d17_4_k_cu_4fd280a6_27974cuda3std3__45__cpo3endE,@object
	.size		_ZN39_INTERNAL_d02f7d17_4_k_cu_4fd280a6_27974cuda3std3__45__cpo3endE,(_ZN39_INTERNAL_d02f7d17_4_k_cu_4fd280a6_27974cuda3std3__419piecewise_constructE - _ZN39_INTERNAL_d02f7d17_4_k_cu_4fd280a6_27974cuda3std3__45__cpo3endE)
_ZN39_INTERNAL_d02f7d17_4_k_cu_4fd280a6_27974cuda3std3__45__cpo3endE:
	.zero		1
	.type		_ZN39_INTERNAL_d02f7d17_4_k_cu_4fd280a6_27974cuda3std3__419piecewise_constructE,@object
	.size		_ZN39_INTERNAL_d02f7d17_4_k_cu_4fd280a6_27974cuda3std3__419piecewise_constructE,(_ZN39_INTERNAL_d02f7d17_4_k_cu_4fd280a6_27974cuda3std3__45__cpo4cendE - _ZN39_INTERNAL_d02f7d17_4_k_cu_4fd280a6_27974cuda3std3__419piecewise_constructE)
_ZN39_INTERNAL_d02f7d17_4_k_cu_4fd280a6_27974cuda3std3__419piecewise_constructE:
	.zero		1
	.type		_ZN39_INTERNAL_d02f7d17_4_k_cu_4fd280a6_27974cuda3std3__45__cpo4cendE,@object
	.size		_ZN39_INTERNAL_d02f7d17_4_k_cu_4fd280a6_27974cuda3std3__45__cpo4cendE,(_ZN39_INTERNAL_d02f7d17_4_k_cu_4fd280a6_27974cuda3std6ranges3__45__cpo4swapE - _ZN39_INTERNAL_d02f7d17_4_k_cu_4fd280a6_27974cuda3std3__45__cpo4cendE)
_ZN39_INTERNAL_d02f7d17_4_k_cu_4fd280a6_27974cuda3std3__45__cpo4cendE:
	.zero		1
	.type		_ZN39_INTERNAL_d02f7d17_4_k_cu_4fd280a6_27974cuda3std6ranges3__45__cpo4swapE,@object
	.size		_ZN39_INTERNAL_d02f7d17_4_k_cu_4fd280a6_27974cuda3std6ranges3__45__cpo4swapE,(.L_7 - _ZN39_INTERNAL_d02f7d17_4_k_cu_4fd280a6_27974cuda3std6ranges3__45__cpo4swapE)
_ZN39_INTERNAL_d02f7d17_4_k_cu_4fd280a6_27974cuda3std6ranges3__45__cpo4swapE:
	.zero		1
.L_7:


//--------------------- .nv.constant0._ZN7cutlass13device_kernelINS_4conv6kernel13ConvUniversalINS1_16ConvProblemShapeILNS1_8OperatorE1ELi2EEENS1_10collective14CollectiveConvINS1_46MainloopSm90TmaGmmaWarpSpecializedImplicitGemmILS5_1ELi14ELi2EN4cute5tupleIJNSA_1CILi1EEESD_SD_EEENS1_36KernelImplicitTmaWarpSpecializedSm90ELi1EEENSB_IJNSC_ILi128EEESH_NSB_IJNSC_ILi32EEEEEEEEENS_10bfloat16_tESL_NSA_8TiledMMAINSA_8MMA_AtomIJNSA_4SM904GMMA28MMA_64x128x16_F32BF16BF16_SSILNSP_5MajorE0ELSR_1ELNSP_7ScaleInE1ELSS_1EEEEEENSA_6LayoutISE_NSB_IJNSC_ILi0EEESW_SW_EEEEENSB_IJNSA_10UnderscoreESZ_SZ_EEEEENS7_6detail26Sm90ImplicitGemmTileTraitsINSA_20SM90_TMA_LOAD_IM2COLENSA_14ComposedLayoutINSA_7SwizzleILi2ELi4ELi3EEENSA_18smem_ptr_flag_bitsILi16EEENSV_INSB_IJNSB_IJNSC_ILi8EEENSC_ILi16EEEEEENSB_IJSI_SD_EEENSB_IJSD_NSC_ILi14EEEEEEEEENSB_IJNSB_IJSI_NSC_ILi256EEEEEENSB_IJSD_SW_EEENSB_IJSW_NSC_ILi4096EEEEEEEEEEEEEvEENS13_INSA_13SM90_TMA_LOADENS15_INS16_ILi3ELi4ELi3EEES19_NSV_INSB_IJNSB_IJNSC_ILi64EEENSC_ILi2EEEEEENSB_IJS1A_NSC_ILi4EEEEEES1F_EEENSB_IJNSB_IJSD_NSC_ILi2048EEEEEENSB_IJS1S_NSC_ILi512EEEEEES1L_EEEEEEEvEEEENS_8epilogue10collective6detail29Sm90TmaWarpSpecializedAdapterINS28_15DefaultEpilogueISL_NSB_IJNSB_IJlllEEESD_SW_EEES2D_NS27_6thread17LinearCombinationISL_Li1EffLNS2E_9ScaleType4KindE0ELNS_15FloatRoundStyleE2ESL_EENS_4gemm15EpilogueDefaultEEEEEvvEEEEvNT_6ParamsE --------------------------
	.section	.nv.constant0._ZN7cutlass13device_kernelINS_4conv6kernel13ConvUniversalINS1_16ConvProblemShapeILNS1_8OperatorE1ELi2EEENS1_10collective14CollectiveConvINS1_46MainloopSm90TmaGmmaWarpSpecializedImplicitGemmILS5_1ELi14ELi2EN4cute5tupleIJNSA_1CILi1EEESD_SD_EEENS1_36KernelImplicitTmaWarpSpecializedSm90ELi1EEENSB_IJNSC_ILi128EEESH_NSB_IJNSC_ILi32EEEEEEEEENS_10bfloat16_tESL_NSA_8TiledMMAINSA_8MMA_AtomIJNSA_4SM904GMMA28MMA_64x128x16_F32BF16BF16_SSILNSP_5MajorE0ELSR_1ELNSP_7ScaleInE1ELSS_1EEEEEENSA_6LayoutISE_NSB_IJNSC_ILi0EEESW_SW_EEEEENSB_IJNSA_10UnderscoreESZ_SZ_EEEEENS7_6detail26Sm90ImplicitGemmTileTraitsINSA_20SM90_TMA_LOAD_IM2COLENSA_14ComposedLayoutINSA_7SwizzleILi2ELi4ELi3EEENSA_18smem_ptr_flag_bitsILi16EEENSV_INSB_IJNSB_IJNSC_ILi8EEENSC_ILi16EEEEEENSB_IJSI_SD_EEENSB_IJSD_NSC_ILi14EEEEEEEEENSB_IJNSB_IJSI_NSC_ILi256EEEEEENSB_IJSD_SW_EEENSB_IJSW_NSC_ILi4096EEEEEEEEEEEEEvEENS13_INSA_13SM90_TMA_LOADENS15_INS16_ILi3ELi4ELi3EEES19_NSV_INSB_IJNSB_IJNSC_ILi64EEENSC_ILi2EEEEEENSB_IJS1A_NSC_ILi4EEEEEES1F_EEENSB_IJNSB_IJSD_NSC_ILi2048EEEEEENSB_IJS1S_NSC_ILi512EEEEEES1L_EEEEEEEvEEEENS_8epilogue10collective6detail29Sm90TmaWarpSpecializedAdapterINS28_15DefaultEpilogueISL_NSB_IJNSB_IJlllEEESD_SW_EEES2D_NS27_6thread17LinearCombinationISL_Li1EffLNS2E_9ScaleType4KindE0ELNS_15FloatRoundStyleE2ESL_EENS_4gemm15EpilogueDefaultEEEEEvvEEEEvNT_6ParamsE,"a",@progbits
	.sectionflags	@""
	.align	4
.nv.constant0._ZN7cutlass13device_kernelINS_4conv6kernel13ConvUniversalINS1_16ConvProblemShapeILNS1_8OperatorE1ELi2EEENS1_10collective14CollectiveConvINS1_46MainloopSm90TmaGmmaWarpSpecializedImplicitGemmILS5_1ELi14ELi2EN4cute5tupleIJNSA_1CILi1EEESD_SD_EEENS1_36KernelImplicitTmaWarpSpecializedSm90ELi1EEENSB_IJNSC_ILi128EEESH_NSB_IJNSC_ILi32EEEEEEEEENS_10bfloat16_tESL_NSA_8TiledMMAINSA_8MMA_AtomIJNSA_4SM904GMMA28MMA_64x128x16_F32BF16BF16_SSILNSP_5MajorE0ELSR_1ELNSP_7ScaleInE1ELSS_1EEEEEENSA_6LayoutISE_NSB_IJNSC_ILi0EEESW_SW_EEEEENSB_IJNSA_10UnderscoreESZ_SZ_EEEEENS7_6detail26Sm90ImplicitGemmTileTraitsINSA_20SM90_TMA_LOAD_IM2COLENSA_14ComposedLayoutINSA_7SwizzleILi2ELi4ELi3EEENSA_18smem_ptr_flag_bitsILi16EEENSV_INSB_IJNSB_IJNSC_ILi8EEENSC_ILi16EEEEEENSB_IJSI_SD_EEENSB_IJSD_NSC_ILi14EEEEEEEEENSB_IJNSB_IJSI_NSC_ILi256EEEEEENSB_IJSD_SW_EEENSB_IJSW_NSC_ILi4096EEEEEEEEEEEEEvEENS13_INSA_13SM90_TMA_LOADENS15_INS16_ILi3ELi4ELi3EEES19_NSV_INSB_IJNSB_IJNSC_ILi64EEENSC_ILi2EEEEEENSB_IJS1A_NSC_ILi4EEEEEES1F_EEENSB_IJNSB_IJSD_NSC_ILi2048EEEEEENSB_IJS1S_NSC_ILi512EEEEEES1L_EEEEEEEvEEEENS_8epilogue10collective6detail29Sm90TmaWarpSpecializedAdapterINS28_15DefaultEpilogueISL_NSB_IJNSB_IJlllEEESD_SW_EEES2D_NS27_6thread17LinearCombinationISL_Li1EffLNS2E_9ScaleType4KindE0ELNS_15FloatRoundStyleE2ESL_EENS_4gemm15EpilogueDefaultEEEEEvvEEEEvNT_6ParamsE:
	.zero		1536


//--------------------- SYMBOLS --------------------------

	.type		.nv.reservedSmem.offset0,@object
	.size		.nv.reservedSmem.offset0,0x4
